	.headerflags	@"EF_CUDA_TEXMODE_UNIFIED EF_CUDA_64BIT_ADDRESS EF_CUDA_SM86 EF_CUDA_VIRTUAL_SM(EF_CUDA_SM86)"
	.elftype	@"ET_EXEC"


//--------------------- .nv.info                  --------------------------
	.section	.nv.info,"",@"SHT_CUDA_INFO"
	.align	4


	//----- nvinfo : EIATTR_REGCOUNT
	.align		4
        /*0000*/ 	.byte	0x04, 0x2f
        /*0002*/ 	.short	(.L_2 - .L_1)
	.align		4
.L_1:
        /*0004*/ 	.word	index@(triton_red_fused__to_copy_add_amax_amin_clamp_mul_native_layer_norm_reciprocal_10)
        /*0008*/ 	.word	0x0000005d


	//----- nvinfo : EIATTR_MIN_STACK_SIZE
	.align		4
.L_2:
        /*000c*/ 	.byte	0x04, 0x12
        /*000e*/ 	.short	(.L_4 - .L_3)
	.align		4
.L_3:
        /*0010*/ 	.word	index@(triton_red_fused__to_copy_add_amax_amin_clamp_mul_native_layer_norm_reciprocal_10)
        /*0014*/ 	.word	0x00000000


	//----- nvinfo : EIATTR_FRAME_SIZE
	.align		4
.L_4:
        /*0018*/ 	.byte	0x04, 0x11
        /*001a*/ 	.short	(.L_6 - .L_5)
	.align		4
.L_5:
        /*001c*/ 	.word	index@(triton_red_fused__to_copy_add_amax_amin_clamp_mul_native_layer_norm_reciprocal_10)
        /*0020*/ 	.word	0x00000000


	//----- nvinfo : EIATTR_MIN_STACK_SIZE
	.align		4
.L_6:
        /*0024*/ 	.byte	0x04, 0x12
        /*0026*/ 	.short	(.L_8 - .L_7)
	.align		4
.L_7:
        /*0028*/ 	.word	index@(triton_red_fused__to_copy_add_amax_amin_clamp_mul_native_layer_norm_reciprocal_10)
        /*002c*/ 	.word	0x00000000
.L_8:


//--------------------- .nv.info.triton_red_fused__to_copy_add_amax_amin_clamp_mul_native_layer_norm_reciprocal_10 --------------------------
	.section	.nv.info.triton_red_fused__to_copy_add_amax_amin_clamp_mul_native_layer_norm_reciprocal_10,"",@"SHT_CUDA_INFO"
	.sectionflags	@""
	.align	4


	//----- nvinfo : EIATTR_CUDA_API_VERSION
	.align		4
        /*0000*/ 	.byte	0x04, 0x37
        /*0002*/ 	.short	(.L_10 - .L_9)
.L_9:
        /*0004*/ 	.word	0x0000007c


	//----- nvinfo : EIATTR_SW2861232_WAR
	.align		4
.L_10:
        /*0008*/ 	.byte	0x01, 0x35
	.zero		2


	//----- nvinfo : EIATTR_PARAM_CBANK
	.align		4
        /*000c*/ 	.byte	0x04, 0x0a
        /*000e*/ 	.short	(.L_12 - .L_11)
	.align		4
.L_11:
        /*0010*/ 	.word	index@(.nv.constant0.triton_red_fused__to_copy_add_amax_amin_clamp_mul_native_layer_norm_reciprocal_10)
        /*0014*/ 	.short	0x0160
        /*0016*/ 	.short	0x0078


	//----- nvinfo : EIATTR_CBANK_PARAM_SIZE
	.align		4
.L_12:
        /*0018*/ 	.byte	0x03, 0x19
        /*001a*/ 	.short	0x0078


	//----- nvinfo : EIATTR_KPARAM_INFO
	.align		4
        /*001c*/ 	.byte	0x04, 0x17
        /*001e*/ 	.short	(.L_14 - .L_13)
.L_13:
        /*0020*/ 	.word	0x00000000
        /*0024*/ 	.short	0x000f
        /*0026*/ 	.short	0x0070
        /*0028*/ 	.byte	0x00, 0xf4, 0x21, 0x00


	//----- nvinfo : EIATTR_KPARAM_INFO
	.align		4
.L_14:
        /*002c*/ 	.byte	0x04, 0x17
        /*002e*/ 	.short	(.L_16 - .L_15)
.L_15:
        /*0030*/ 	.word	0x00000000
        /*0034*/ 	.short	0x000e
        /*0036*/ 	.short	0x006c
        /*0038*/ 	.byte	0x00, 0xf0, 0x11, 0x00


	//----- nvinfo : EIATTR_KPARAM_INFO
	.align		4
.L_16:
        /*003c*/ 	.byte	0x04, 0x17
        /*003e*/ 	.short	(.L_18 - .L_17)
.L_17:
        /*0040*/ 	.word	0x00000000
        /*0044*/ 	.short	0x000d
        /*0046*/ 	.short	0x0068
        /*0048*/ 	.byte	0x00, 0xf0, 0x11, 0x00


	//----- nvinfo : EIATTR_KPARAM_INFO
	.align		4
.L_18:
        /*004c*/ 	.byte	0x04, 0x17
        /*004e*/ 	.short	(.L_20 - .L_19)
.L_19:
        /*0050*/ 	.word	0x00000000
        /*0054*/ 	.short	0x000c
        /*0056*/ 	.short	0x0060
        /*0058*/ 	.byte	0x00, 0xf4, 0x21, 0x00


	//----- nvinfo : EIATTR_KPARAM_INFO
	.align		4
.L_20:
        /*005c*/ 	.byte	0x04, 0x17
        /*005e*/ 	.short	(.L_22 - .L_21)
.L_21:
        /*0060*/ 	.word	0x00000000
        /*0064*/ 	.short	0x000b
        /*0066*/ 	.short	0x0058
        /*0068*/ 	.byte	0x00, 0xf4, 0x21, 0x00


	//----- nvinfo : EIATTR_KPARAM_INFO
	.align		4
.L_22:
        /*006c*/ 	.byte	0x04, 0x17
        /*006e*/ 	.short	(.L_24 - .L_23)
.L_23:
        /*0070*/ 	.word	0x00000000
        /*0074*/ 	.short	0x000a
        /*0076*/ 	.short	0x0050
        /*0078*/ 	.byte	0x00, 0xf4, 0x21, 0x00


	//----- nvinfo : EIATTR_KPARAM_INFO
	.align		4
.L_24:
        /*007c*/ 	.byte	0x04, 0x17
        /*007e*/ 	.short	(.L_26 - .L_25)
.L_25:
        /*0080*/ 	.word	0x00000000
        /*0084*/ 	.short	0x0009
        /*0086*/ 	.short	0x0048
        /*0088*/ 	.byte	0x00, 0xf4, 0x21, 0x00


	//----- nvinfo : EIATTR_KPARAM_INFO
	.align		4
.L_26:
        /*008c*/ 	.byte	0x04, 0x17
        /*008e*/ 	.short	(.L_28 - .L_27)
.L_27:
        /*0090*/ 	.word	0x00000000
        /*0094*/ 	.short	0x0008
        /*0096*/ 	.short	0x0040
        /*0098*/ 	.byte	0x00, 0xf4, 0x21, 0x00


	//----- nvinfo : EIATTR_KPARAM_INFO
	.align		4
.L_28:
        /*009c*/ 	.byte	0x04, 0x17
        /*009e*/ 	.short	(.L_30 - .L_29)
.L_29:
        /*00a0*/ 	.word	0x00000000
        /*00a4*/ 	.short	0x0007
        /*00a6*/ 	.short	0x0038
        /*00a8*/ 	.byte	0x00, 0xf4, 0x21, 0x00


	//----- nvinfo : EIATTR_KPARAM_INFO
	.align		4
.L_30:
        /*00ac*/ 	.byte	0x04, 0x17
        /*00ae*/ 	.short	(.L_32 - .L_31)
.L_31:
        /*00b0*/ 	.word	0x00000000
        /*00b4*/ 	.short	0x0006
        /*00b6*/ 	.short	0x0030
        /*00b8*/ 	.byte	0x00, 0xf4, 0x21, 0x00


	//----- nvinfo : EIATTR_KPARAM_INFO
	.align		4
.L_32:
        /*00bc*/ 	.byte	0x04, 0x17
        /*00be*/ 	.short	(.L_34 - .L_33)
.L_33:
        /*00c0*/ 	.word	0x00000000
        /*00c4*/ 	.short	0x0005
        /*00c6*/ 	.short	0x0028
        /*00c8*/ 	.byte	0x00, 0xf4, 0x21, 0x00


	//----- nvinfo : EIATTR_KPARAM_INFO
	.align		4
.L_34:
        /*00cc*/ 	.byte	0x04, 0x17
        /*00ce*/ 	.short	(.L_36 - .L_35)
.L_35:
        /*00d0*/ 	.word	0x00000000
        /*00d4*/ 	.short	0x0004
        /*00d6*/ 	.short	0x0020
        /*00d8*/ 	.byte	0x00, 0xf4, 0x21, 0x00


	//----- nvinfo : EIATTR_KPARAM_INFO
	.align		4
.L_36:
        /*00dc*/ 	.byte	0x04, 0x17
        /*00de*/ 	.short	(.L_38 - .L_37)
.L_37:
        /*00e0*/ 	.word	0x00000000
        /*00e4*/ 	.short	0x0003
        /*00e6*/ 	.short	0x0018
        /*00e8*/ 	.byte	0x00, 0xf4, 0x21, 0x00


	//----- nvinfo : EIATTR_KPARAM_INFO
	.align		4
.L_38:
        /*00ec*/ 	.byte	0x04, 0x17
        /*00ee*/ 	.short	(.L_40 - .L_39)
.L_39:
        /*00f0*/ 	.word	0x00000000
        /*00f4*/ 	.short	0x0002
        /*00f6*/ 	.short	0x0010
        /*00f8*/ 	.byte	0x00, 0xf4, 0x21, 0x00


	//----- nvinfo : EIATTR_KPARAM_INFO
	.align		4
.L_40:
        /*00fc*/ 	.byte	0x04, 0x17
        /*00fe*/ 	.short	(.L_42 - .L_41)
.L_41:
        /*0100*/ 	.word	0x00000000
        /*0104*/ 	.short	0x0001
        /*0106*/ 	.short	0x0008
        /*0108*/ 	.byte	0x00, 0xf4, 0x21, 0x00


	//----- nvinfo : EIATTR_KPARAM_INFO
	.align		4
.L_42:
        /*010c*/ 	.byte	0x04, 0x17
        /*010e*/ 	.short	(.L_44 - .L_43)
.L_43:
        /*0110*/ 	.word	0x00000000
        /*0114*/ 	.short	0x0000
        /*0116*/ 	.short	0x0000
        /*0118*/ 	.byte	0x00, 0xf4, 0x21, 0x00


	//----- nvinfo : EIATTR_MAXREG_COUNT
	.align		4
.L_44:
        /*011c*/ 	.byte	0x03, 0x1b
        /*011e*/ 	.short	0x00ff


	//----- nvinfo : EIATTR_COOP_GROUP_MASK_REGIDS
	.align		4
        /*0120*/ 	.byte	0x04, 0x29
        /*0122*/ 	.short	(.L_46 - .L_45)


	//   ....[0]....
.L_45:
        /*0124*/ 	.word	0xffffffff


	//   ....[1]....
        /*0128*/ 	.word	0xffffffff


	//   ....[2]....
        /*012c*/ 	.word	0xffffffff


	//   ....[3]....
        /*0130*/ 	.word	0xffffffff


	//   ....[4]....
        /*0134*/ 	.word	0xffffffff


	//   ....[5]....
        /*0138*/ 	.word	0xffffffff


	//   ....[6]....
        /*013c*/ 	.word	0xffffffff


	//   ....[7]....
        /*0140*/ 	.word	0xffffffff


	//   ....[8]....
        /*0144*/ 	.word	0xffffffff


	//   ....[9]....
        /*0148*/ 	.word	0xffffffff


	//   ....[10]....
        /*014c*/ 	.word	0xffffffff


	//   ....[11]....
        /*0150*/ 	.word	0xffffffff


	//   ....[12]....
        /*0154*/ 	.word	0xffffffff


	//   ....[13]....
        /*0158*/ 	.word	0xffffffff


	//   ....[14]....
        /*015c*/ 	.word	0xffffffff


	//   ....[15]....
        /*0160*/ 	.word	0xffffffff


	//   ....[16]....
        /*0164*/ 	.word	0xffffffff


	//   ....[17]....
        /*0168*/ 	.word	0xffffffff


	//   ....[18]....
        /*016c*/ 	.word	0xffffffff


	//   ....[19]....
        /*0170*/ 	.word	0xffffffff


	//   ....[20]....
        /*0174*/ 	.word	0xffffffff


	//   ....[21]....
        /*0178*/ 	.word	0xffffffff


	//   ....[22]....
        /*017c*/ 	.word	0xffffffff


	//   ....[23]....
        /*0180*/ 	.word	0xffffffff


	//   ....[24]....
        /*0184*/ 	.word	0xffffffff


	//   ....[25]....
        /*0188*/ 	.word	0xffffffff


	//   ....[26]....
        /*018c*/ 	.word	0xffffffff


	//   ....[27]....
        /*0190*/ 	.word	0xffffffff


	//   ....[28]....
        /*0194*/ 	.word	0xffffffff


	//   ....[29]....
        /*0198*/ 	.word	0xffffffff


	//   ....[30]....
        /*019c*/ 	.word	0xffffffff


	//   ....[31]....
        /*01a0*/ 	.word	0xffffffff


	//   ....[32]....
        /*01a4*/ 	.word	0xffffffff


	//   ....[33]....
        /*01a8*/ 	.word	0xffffffff


	//   ....[34]....
        /*01ac*/ 	.word	0xffffffff


	//   ....[35]....
        /*01b0*/ 	.word	0xffffffff


	//   ....[36]....
        /*01b4*/ 	.word	0xffffffff


	//   ....[37]....
        /*01b8*/ 	.word	0xffffffff


	//   ....[38]....
        /*01bc*/ 	.word	0xffffffff


	//   ....[39]....
        /*01c0*/ 	.word	0xffffffff


	//   ....[40]....
        /*01c4*/ 	.word	0xffffffff


	//   ....[41]....
        /*01c8*/ 	.word	0xffffffff


	//   ....[42]....
        /*01cc*/ 	.word	0xffffffff


	//   ....[43]....
        /*01d0*/ 	.word	0xffffffff


	//   ....[44]....
        /*01d4*/ 	.word	0xffffffff


	//   ....[45]....
        /*01d8*/ 	.word	0xffffffff


	//   ....[46]....
        /*01dc*/ 	.word	0xffffffff


	//   ....[47]....
        /*01e0*/ 	.word	0xffffffff


	//   ....[48]....
        /*01e4*/ 	.word	0xffffffff


	//   ....[49]....
        /*01e8*/ 	.word	0xffffffff


	//   ....[50]....
        /*01ec*/ 	.word	0xffffffff


	//   ....[51]....
        /*01f0*/ 	.word	0xffffffff


	//   ....[52]....
        /*01f4*/ 	.word	0xffffffff


	//   ....[53]....
        /*01f8*/ 	.word	0xffffffff


	//   ....[54]....
        /*01fc*/ 	.word	0xffffffff


	//----- nvinfo : EIATTR_COOP_GROUP_INSTR_OFFSETS
	.align		4
.L_46:
        /*0200*/ 	.byte	0x04, 0x28
        /*0202*/ 	.short	(.L_48 - .L_47)


	//   ....[0]....
.L_47:
        /*0204*/ 	.word	0x00001e30


	//   ....[1]....
        /*0208*/ 	.word	0x00001e70


	//   ....[2]....
        /*020c*/ 	.word	0x00001ed0


	//   ....[3]....
        /*0210*/ 	.word	0x00001f40


	//   ....[4]....
        /*0214*/ 	.word	0x00002150


	//   ....[5]....
        /*0218*/ 	.word	0x000021c0


	//   ....[6]....
        /*021c*/ 	.word	0x00002210


	//   ....[7]....
        /*0220*/ 	.word	0x00002250


	//   ....[8]....
        /*0224*/ 	.word	0x000023b0


	//   ....[9]....
        /*0228*/ 	.word	0x00002410


	//   ....[10]....
        /*022c*/ 	.word	0x00002470


	//   ....[11]....
        /*0230*/ 	.word	0x000024b0


	//   ....[12]....
        /*0234*/ 	.word	0x000025a0


	//   ....[13]....
        /*0238*/ 	.word	0x00002640


	//   ....[14]....
        /*023c*/ 	.word	0x00002690


	//   ....[15]....
        /*0240*/ 	.word	0x000026d0


	//   ....[16]....
        /*0244*/ 	.word	0x00002830


	//   ....[17]....
        /*0248*/ 	.word	0x00002880


	//   ....[18]....
        /*024c*/ 	.word	0x000028f0


	//   ....[19]....
        /*0250*/ 	.word	0x00002930


	//   ....[20]....
        /*0254*/ 	.word	0x00002b60


	//   ....[21]....
        /*0258*/ 	.word	0x00002b70


	//   ....[22]....
        /*025c*/ 	.word	0x00002bb0


	//   ....[23]....
        /*0260*/ 	.word	0x00002bf0


	//   ....[24]....
        /*0264*/ 	.word	0x00002c80


	//   ....[25]....
        /*0268*/ 	.word	0x00002d40


	//   ....[26]....
        /*026c*/ 	.word	0x00002d80


	//   ....[27]....
        /*0270*/ 	.word	0x00002e50


	//   ....[28]....
        /*0274*/ 	.word	0x00002eb0


	//   ....[29]....
        /*0278*/ 	.word	0x00004780


	//   ....[30]....
        /*027c*/ 	.word	0x000047e0


	//   ....[31]....
        /*0280*/ 	.word	0x00004830


	//   ....[32]....
        /*0284*/ 	.word	0x00004870


	//   ....[33]....
        /*0288*/ 	.word	0x000048c0


	//   ....[34]....
        /*028c*/ 	.word	0x000048f0


	//   ....[35]....
        /*0290*/ 	.word	0x00004940


	//   ....[36]....
        /*0294*/ 	.word	0x00004970


	//   ....[37]....
        /*0298*/ 	.word	0x000049c0


	//   ....[38]....
        /*029c*/ 	.word	0x00004be0


	//   ....[39]....
        /*02a0*/ 	.word	0x000051c0


	//   ....[40]....
        /*02a4*/ 	.word	0x00005250


	//   ....[41]....
        /*02a8*/ 	.word	0x00005280


	//   ....[42]....
        /*02ac*/ 	.word	0x000052c0


	//   ....[43]....
        /*02b0*/ 	.word	0x000052e0


	//   ....[44]....
        /*02b4*/ 	.word	0x00005360


	//   ....[45]....
        /*02b8*/ 	.word	0x00005380


	//   ....[46]....
        /*02bc*/ 	.word	0x000053b0


	//   ....[47]....
        /*02c0*/ 	.word	0x00005410


	//   ....[48]....
        /*02c4*/ 	.word	0x00005440


	//   ....[49]....
        /*02c8*/ 	.word	0x00005470


	//   ....[50]....
        /*02cc*/ 	.word	0x00005510


	//   ....[51]....
        /*02d0*/ 	.word	0x00005560


	//   ....[52]....
        /*02d4*/ 	.word	0x00005690


	//   ....[53]....
        /*02d8*/ 	.word	0x000056f0


	//   ....[54]....
        /*02dc*/ 	.word	0x00005730


	//----- nvinfo : EIATTR_EXIT_INSTR_OFFSETS
	.align		4
.L_48:
        /*02e0*/ 	.byte	0x04, 0x1c
        /*02e2*/ 	.short	(.L_50 - .L_49)


	//   ....[0]....
.L_49:
        /*02e4*/ 	.word	0x00006f30


	//   ....[1]....
        /*02e8*/ 	.word	0x00006f50


	//----- nvinfo : EIATTR_REQNTID
	.align		4
.L_50:
        /*02ec*/ 	.byte	0x04, 0x10
        /*02ee*/ 	.short	(.L_52 - .L_51)
.L_51:
        /*02f0*/ 	.word	0x00000100
        /*02f4*/ 	.word	0x00000001
        /*02f8*/ 	.word	0x00000001
.L_52:


//--------------------- .nv.callgraph             --------------------------
	.section	.nv.callgraph,"",@"SHT_CUDA_CALLGRAPH"
	.align	4
	.sectionentsize	8
	.align		4
        /*0000*/ 	.word	0x00000000
	.align		4
        /*0004*/ 	.word	0xffffffff
	.align		4
        /*0008*/ 	.word	0x00000000
	.align		4
        /*000c*/ 	.word	0xfffffffe
	.align		4
        /*0010*/ 	.word	0x00000000
	.align		4
        /*0014*/ 	.word	0xfffffffd
	.align		4
        /*0018*/ 	.word	0x00000000
	.align		4
        /*001c*/ 	.word	0xfffffffc


//--------------------- .nv.rel.action            --------------------------
	.section	.nv.rel.action,"",@"SHT_CUDA_RELOCINFO"
	.align	8
	.sectionentsize	8
        /*0000*/ 	.byte	0x73, 0x00, 0x00, 0x00, 0x00, 0x00, 0x00, 0x00, 0x00, 0x00, 0x00, 0x11, 0x25, 0x00, 0x05, 0x36


//--------------------- .nv.constant4             --------------------------
	.section	.nv.constant4,"a",@progbits
	.align	8
	.align		8
.nv.constant4:
        /*0000*/ 	.dword	_$_str


//--------------------- .nv.constant0.triton_red_fused__to_copy_add_amax_amin_clamp_mul_native_layer_norm_reciprocal_10 --------------------------
	.section	.nv.constant0.triton_red_fused__to_copy_add_amax_amin_clamp_mul_native_layer_norm_reciprocal_10,"a",@progbits
	.sectionflags	@""
	.align	4
.nv.constant0.triton_red_fused__to_copy_add_amax_amin_clamp_mul_native_layer_norm_reciprocal_10:
	.zero		472


//--------------------- .text.triton_red_fused__to_copy_add_amax_amin_clamp_mul_native_layer_norm_reciprocal_10 --------------------------
	.section	.text.triton_red_fused__to_copy_add_amax_amin_clamp_mul_native_layer_norm_reciprocal_10,"ax",@progbits
	.sectionflags	@"SHF_BARRIERS=1"
	.sectioninfo	@"SHI_REGISTERS=93"
	.align	128
        .global         triton_red_fused__to_copy_add_amax_amin_clamp_mul_native_layer_norm_reciprocal_10
        .type           triton_red_fused__to_copy_add_amax_amin_clamp_mul_native_layer_norm_reciprocal_10,@function
        .size           triton_red_fused__to_copy_add_amax_amin_clamp_mul_native_layer_norm_reciprocal_10,(.L_x_4 - triton_red_fused__to_copy_add_amax_amin_clamp_mul_native_layer_norm_reciprocal_10)
        .other          triton_red_fused__to_copy_add_amax_amin_clamp_mul_native_layer_norm_reciprocal_10,@"STO_CUDA_ENTRY STV_DEFAULT"
triton_red_fused__to_copy_add_amax_amin_clamp_mul_native_layer_norm_reciprocal_10:
.text.triton_red_fused__to_copy_add_amax_amin_clamp_mul_native_layer_norm_reciprocal_10:
[----:B------:R-:W-:Y:S02]  /*0000*/  IMAD.MOV.U32 R1, RZ, RZ, c[0x0][0x28] ;  /* 0x00000a00ff017624 */ /* 0x000fe400078e00ff */
[----:B------:R-:W0:Y:S01]  /*0010*/  S2R R3, SR_TID.X ;  /* 0x0000000000037919 */ /* 0x000e220000002100 */
[----:B------:R-:W-:Y:S01]  /*0020*/  IMAD.MOV.U32 R7, RZ, RZ, 0x2 ;  /* 0x00000002ff077424 */ /* 0x000fe200078e00ff */
[----:B------:R-:W-:Y:S01]  /*0030*/  PRMT R8, RZ, 0x7610, R8 ;  /* 0x00007610ff087816 */ /* 0x000fe20000000008 */
[----:B------:R-:W-:Y:S01]  /*0040*/  ULDC.64 UR4, c[0x0][0x118] ;  /* 0x0000460000047ab9 */ /* 0x000fe20000000a00 */
[----:B------:R-:W1:Y:S01]  /*0050*/  S2R R12, SR_CTAID.X ;  /* 0x00000000000c7919 */ /* 0x000e620000002500 */
[----:B0-----:R-:W-:Y:S01]  /*0060*/  SHF.R.U32.HI R9, RZ, 0x7, R3 ;  /* 0x00000007ff097819 */ /* 0x001fe20000011603 */
[----:B-1----:R-:W-:-:S03]  /*0070*/  IMAD.SHL.U32 R2, R12, 0x2, RZ ;  /* 0x000000020c027824 */ /* 0x002fc600078e00ff */
[----:B------:R-:W-:-:S04]  /*0080*/  SGXT.U32 R9, R9, 0x1 ;  /* 0x000000010909781a */ /* 0x000fc80000000000 */
[----:B------:R-:W-:-:S04]  /*0090*/  LOP3.LUT R0, R9, R2, RZ, 0xfc, !PT ;  /* 0x0000000209007212 */ /* 0x000fc800078efcff */
[C---:B------:R-:W-:Y:S01]  /*00a0*/  ISETP.GE.AND P1, PT, R0.reuse, 0xe10, PT ;  /* 0x00000e100000780c */ /* 0x040fe20003f26270 */
[----:B------:R-:W-:Y:S01]  /*00b0*/  IMAD.WIDE R4, R0, R7, c[0x0][0x180] ;  /* 0x0000600000047625 */ /* 0x000fe200078e0207 */
[----:B------:R-:W-:-:S03]  /*00c0*/  PRMT R10, RZ, 0x7610, R10 ;  /* 0x00007610ff0a7816 */ /* 0x000fc6000000000a */
[----:B------:R-:W-:-:S08]  /*00d0*/  IMAD.WIDE R6, R0, R7, c[0x0][0x188] ;  /* 0x0000620000067625 */ /* 0x000fd000078e0207 */
[----:B------:R0:W2:Y:S04]  /*00e0*/  @!P1 LDG.E.EL.U16 R8, [R4.64] ;  /* 0x0000000404089981 */ /* 0x0000a8000c2e1500 */
[----:B------:R1:W3:Y:S01]  /*00f0*/  @!P1 LDG.E.EL.U16 R10, [R6.64] ;  /* 0x00000004060a9981 */ /* 0x0002e2000c2e1500 */
[C---:B------:R-:W-:Y:S01]  /*0100*/  LOP3.LUT R32, R3.reuse, 0xff, RZ, 0xc0, !PT ;  /* 0x000000ff03207812 */ /* 0x040fe200078ec0ff */
[----:B------:R-:W-:Y:S01]  /*0110*/  IMAD.MOV.U32 R33, RZ, RZ, 0x8 ;  /* 0x00000008ff217424 */ /* 0x000fe200078e00ff */
[----:B------:R-:W-:Y:S01]  /*0120*/  CS2R R46, SRZ ;  /* 0x00000000002e7805 */ /* 0x000fe2000001ff00 */
[----:B------:R-:W-:Y:S01]  /*0130*/  IMAD R12, R12, 0x2, R9 ;  /* 0x000000020c0c7824 */ /* 0x000fe200078e0209 */
[----:B------:R-:W-:Y:S01]  /*0140*/  CS2R R48, SRZ ;  /* 0x0000000000307805 */ /* 0x000fe2000001ff00 */
[----:B0-----:R-:W-:Y:S01]  /*0150*/  IMAD.MOV.U32 R5, RZ, RZ, 0x10 ;  /* 0x00000010ff057424 */ /* 0x001fe200078e00ff */
[----:B------:R-:W-:Y:S01]  /*0160*/  CS2R R50, SRZ ;  /* 0x0000000000327805 */ /* 0x000fe2000001ff00 */
[C---:B------:R-:W-:Y:S01]  /*0170*/  IMAD.WIDE.U32 R42, R32.reuse, R33, c[0x0][0x198] ;  /* 0x00006600202a7625 */ /* 0x040fe200078e0021 */
[----:B------:R-:W-:Y:S01]  /*0180*/  CS2R R52, SRZ ;  /* 0x0000000000347805 */ /* 0x000fe2000001ff00 */
[----:B------:R-:W-:Y:S01]  /*0190*/  CS2R R54, SRZ ;  /* 0x0000000000367805 */ /* 0x000fe2000001ff00 */
[----:B------:R-:W-:Y:S01]  /*01a0*/  CS2R R56, SRZ ;  /* 0x0000000000387805 */ /* 0x000fe2000001ff00 */
[----:B-1----:R-:W-:Y:S01]  /*01b0*/  IMAD.WIDE.U32 R6, R32, R5, c[0x0][0x168] ;  /* 0x00005a0020067625 */ /* 0x002fe200078e0005 */
[----:B------:R-:W-:Y:S01]  /*01c0*/  CS2R R58, SRZ ;  /* 0x00000000003a7805 */ /* 0x000fe2000001ff00 */
[----:B------:R-:W-:Y:S01]  /*01d0*/  CS2R R60, SRZ ;  /* 0x00000000003c7805 */ /* 0x000fe2000001ff00 */
[----:B------:R-:W-:Y:S01]  /*01e0*/  CS2R R62, SRZ ;  /* 0x00000000003e7805 */ /* 0x000fe2000001ff00 */
[----:B------:R-:W-:Y:S01]  /*01f0*/  IMAD.MOV.U32 R37, RZ, RZ, -0x400 ;  /* 0xfffffc00ff257424 */ /* 0x000fe200078e00ff */
[----:B------:R-:W-:Y:S01]  /*0200*/  IADD3 R38, P3, R6, 0x6000, RZ ;  /* 0x0000600006267810 */ /* 0x000fe20007f7e0ff */
[----:B------:R-:W-:Y:S01]  /*0210*/  IMAD.SHL.U32 R6, R3, 0x10, RZ ;  /* 0x0000001003067824 */ /* 0x000fe200078e00ff */
[----:B------:R-:W-:Y:S01]  /*0220*/  CS2R R66, SRZ ;  /* 0x0000000000427805 */ /* 0x000fe2000001ff00 */
[----:B------:R-:W-:Y:S01]  /*0230*/  IMAD.MOV.U32 R44, RZ, RZ, -0x1 ;  /* 0xffffffffff2c7424 */ /* 0x000fe200078e00ff */
[----:B------:R-:W-:Y:S01]  /*0240*/  CS2R R68, SRZ ;  /* 0x0000000000447805 */ /* 0x000fe2000001ff00 */
[----:B------:R-:W-:Y:S01]  /*0250*/  IMAD.X R39, RZ, RZ, R7, P3 ;  /* 0x000000ffff277224 */ /* 0x000fe200018e0607 */
[----:B------:R-:W-:Y:S01]  /*0260*/  LOP3.LUT R6, R6, 0xff0, RZ, 0xc0, !PT ;  /* 0x00000ff006067812 */ /* 0x000fe200078ec0ff */
[----:B------:R-:W-:-:S02]  /*0270*/  IMAD.MOV.U32 R45, RZ, RZ, RZ ;  /* 0x000000ffff2d7224 */ /* 0x000fc400078e00ff */
[----:B------:R-:W-:Y:S02]  /*0280*/  IMAD.MOV.U32 R64, RZ, RZ, RZ ;  /* 0x000000ffff407224 */ /* 0x000fe400078e00ff */
[----:B--2---:R-:W-:Y:S02]  /*0290*/  IMAD.U32 R11, R8, 0x10000, RZ ;  /* 0x00010000080b7824 */ /* 0x004fe400078e00ff */
[----:B---3--:R-:W-:-:S03]  /*02a0*/  IMAD.U32 R4, R10, 0x10000, RZ ;  /* 0x000100000a047824 */ /* 0x008fc600078e00ff */
[----:B------:R-:W-:-:S04]  /*02b0*/  FSETP.GE.AND P0, PT, R11, RZ, PT ;  /* 0x000000ff0b00720b */ /* 0x000fc80003f06000 */
[----:B------:R-:W-:Y:S02]  /*02c0*/  SEL R8, R8, RZ, !P0 ;  /* 0x000000ff08087207 */ /* 0x000fe40004000000 */
[----:B------:R-:W-:Y:S01]  /*02d0*/  FSETP.GTU.AND P0, PT, R4, RZ, PT ;  /* 0x000000ff0400720b */ /* 0x000fe20003f0c000 */
[----:B------:R-:W-:-:S03]  /*02e0*/  IMAD.WIDE.U32 R4, R32, R33, c[0x0][0x170] ;  /* 0x00005c0020047625 */ /* 0x000fc600078e0021 */
[----:B------:R-:W-:Y:S01]  /*02f0*/  SEL R10, R10, RZ, P0 ;  /* 0x000000ff0a0a7207 */ /* 0x000fe20000000000 */
[----:B------:R-:W-:Y:S01]  /*0300*/  IMAD.U32 R8, R8, 0x10000, RZ ;  /* 0x0001000008087824 */ /* 0x000fe200078e00ff */
[----:B------:R-:W-:Y:S01]  /*0310*/  IADD3 R40, P0, R4, 0x3000, RZ ;  /* 0x0000300004287810 */ /* 0x000fe20007f1e0ff */
[C---:B------:R-:W-:Y:S02]  /*0320*/  IMAD.SHL.U32 R4, R3.reuse, 0x4, RZ ;  /* 0x0000000403047824 */ /* 0x040fe400078e00ff */
[----:B------:R-:W-:Y:S01]  /*0330*/  FADD R65, RZ, -R8 ;  /* 0x80000008ff417221 */ /* 0x000fe20000000000 */
[----:B------:R-:W-:Y:S02]  /*0340*/  IMAD.U32 R10, R10, 0x10000, RZ ;  /* 0x000100000a0a7824 */ /* 0x000fe400078e00ff */
[----:B------:R-:W-:Y:S01]  /*0350*/  IMAD.X R41, RZ, RZ, R5, P0 ;  /* 0x000000ffff297224 */ /* 0x000fe200000e0605 */
[----:B------:R-:W-:Y:S01]  /*0360*/  SHF.R.U32.HI R5, RZ, 0x3, R3 ;  /* 0x00000003ff057819 */ /* 0x000fe20000011603 */
[----:B------:R-:W-:Y:S01]  /*0370*/  IMAD.SHL.U32 R8, R3, 0x8, RZ ;  /* 0x0000000803087824 */ /* 0x000fe200078e00ff */
[C---:B------:R-:W-:Y:S01]  /*0380*/  FSETP.NAN.AND P2, PT, R65.reuse, R65, PT ;  /* 0x000000414100720b */ /* 0x040fe20003f48000 */
[----:B------:R-:W-:Y:S01]  /*0390*/  IMAD.WIDE.U32 R32, R32, R33, c[0x0][0x190] ;  /* 0x0000640020207625 */ /* 0x000fe200078e0021 */
[----:B------:R-:W-:-:S02]  /*03a0*/  FSETP.GT.AND P0, PT, R65, R10, PT ;  /* 0x0000000a4100720b */ /* 0x000fc40003f04000 */
[----:B------:R-:W-:Y:S01]  /*03b0*/  LOP3.LUT R5, R5, 0x10, RZ, 0xc0, !PT ;  /* 0x0000001005057812 */ /* 0x000fe200078ec0ff */
[----:B------:R-:W-:Y:S01]  /*03c0*/  IMAD.MOV.U32 R36, RZ, RZ, R32 ;  /* 0x000000ffff247224 */ /* 0x000fe200078e0020 */
[----:B------:R-:W-:Y:S02]  /*03d0*/  LOP3.LUT R4, R4, 0x3fc, RZ, 0xc0, !PT ;  /* 0x000003fc04047812 */ /* 0x000fe400078ec0ff */
[----:B------:R-:W-:Y:S01]  /*03e0*/  LOP3.LUT R9, R8, 0x3f8, RZ, 0xc0, !PT ;  /* 0x000003f808097812 */ /* 0x000fe200078ec0ff */
[----:B------:R-:W-:Y:S02]  /*03f0*/  IMAD.IADD R24, R5, 0x1, R6 ;  /* 0x0000000105187824 */ /* 0x000fe400078e0206 */
[----:B------:R-:W-:Y:S02]  /*0400*/  IMAD.SHL.U32 R25, R4, 0x2, RZ ;  /* 0x0000000204197824 */ /* 0x000fe400078e00ff */
[----:B------:R-:W-:Y:S01]  /*0410*/  @!P2 FSEL R65, R65, R10, P0 ;  /* 0x0000000a4141a208 */ /* 0x000fe20000000000 */
[--C-:B------:R-:W-:Y:S01]  /*0420*/  IMAD R0, R0, 0xc00, R9.reuse ;  /* 0x00000c0000007824 */ /* 0x100fe200078e0209 */
[----:B------:R-:W-:Y:S01]  /*0430*/  ISETP.GE.AND P2, PT, R2, 0xe10, PT ;  /* 0x00000e100200780c */ /* 0x000fe20003f46270 */
[----:B------:R-:W-:-:S02]  /*0440*/  IMAD R32, R12, 0xc00, R9 ;  /* 0x00000c000c207824 */ /* 0x000fc400078e0209 */
[----:B------:R-:W-:Y:S01]  /*0450*/  FMUL R65, R65, 0.0078740157186985015869 ;  /* 0x3c01020441417820 */ /* 0x000fe20000400000 */
[----:B------:R-:W-:Y:S02]  /*0460*/  IMAD.IADD R70, R6, 0x1, R24 ;  /* 0x0000000106467824 */ /* 0x000fe400078e0218 */
[----:B------:R-:W-:Y:S02]  /*0470*/  IMAD.IADD R71, R25, 0x1, R25 ;  /* 0x0000000119477824 */ /* 0x000fe400078e0219 */
[C---:B------:R-:W-:Y:S02]  /*0480*/  FSETP.GT.AND P0, PT, R65.reuse, 9.9999997473787516356e-06, PT ;  /* 0x3727c5ac4100780b */ /* 0x040fe40003f04000 */
[----:B------:R-:W-:-:S11]  /*0490*/  FSETP.NAN.AND P3, PT, R65, R65, PT ;  /* 0x000000414100720b */ /* 0x000fd60003f68000 */
[----:B------:R-:W-:Y:S02]  /*04a0*/  @!P0 FSEL R65, R65, 9.9999997473787516356e-06, P3 ;  /* 0x3727c5ac41418808 */ /* 0x000fe40001800000 */
.L_x_2:
[----:B------:R-:W-:Y:S01]  /*04b0*/  IMAD.IADD R18, R32, 0x1, R37 ;  /* 0x0000000120127824 */ /* 0x000fe200078e0225 */
[----:B0-----:R-:W-:Y:S01]  /*04c0*/  CS2R R4, SRZ ;  /* 0x0000000000047805 */ /* 0x001fe2000001ff00 */
[----:B------:R-:W-:Y:S01]  /*04d0*/  IMAD.MOV.U32 R15, RZ, RZ, 0x2 ;  /* 0x00000002ff0f7424 */ /* 0x000fe200078e00ff */
[----:B------:R-:W-:Y:S02]  /*04e0*/  CS2R R6, SRZ ;  /* 0x0000000000067805 */ /* 0x000fe4000001ff00 */
[----:B------:R-:W-:-:S05]  /*04f0*/  IADD3 R72, R18, 0x400, RZ ;  /* 0x0000040012487810 */ /* 0x000fca0007ffe0ff */
[----:B------:R-:W-:-:S05]  /*0500*/  IMAD.WIDE R14, R72, R15, c[0x0][0x160] ;  /* 0x00005800480e7625 */ /* 0x000fca00078e020f */
[----:B------:R0:W2:Y:S01]  /*0510*/  @!P1 LDG.E.EF.128 R4, [R14.64] ;  /* 0x000000040e049981 */ /* 0x0000a2000c0e1d00 */
[----:B------:R-:W-:Y:S01]  /*0520*/  IMAD.MOV.U32 R19, RZ, RZ, 0x4 ;  /* 0x00000004ff137424 */ /* 0x000fe200078e00ff */
[----:B------:R-:W-:Y:S01]  /*0530*/  IADD3 R18, R18, 0x404, RZ ;  /* 0x0000040412127810 */ /* 0x000fe20007ffe0ff */
[----:B------:R-:W-:Y:S01]  /*0540*/  CS2R R12, SRZ ;  /* 0x00000000000c7805 */ /* 0x000fe2000001ff00 */
[----:B------:R-:W-:Y:S01]  /*0550*/  BAR.SYNC.DEFER_BLOCKING 0x0 ;  /* 0x0000000000007b1d */ /* 0x000fe20000010000 */
[-C--:B------:R-:W-:Y:S01]  /*0560*/  IMAD.WIDE R16, R72, R19.reuse, c[0x0][0x178] ;  /* 0x00005e0048107625 */ /* 0x080fe200078e0213 */
[----:B------:R-:W-:Y:S01]  /*0570*/  CS2R R8, SRZ ;  /* 0x0000000000087805 */ /* 0x000fe2000001ff00 */
[----:B------:R-:W-:Y:S02]  /*0580*/  CS2R R10, SRZ ;  /* 0x00000000000a7805 */ /* 0x000fe4000001ff00 */
[----:B------:R-:W-:Y:S01]  /*0590*/  IMAD.WIDE R18, R18, R19, c[0x0][0x178] ;  /* 0x00005e0012127625 */ /* 0x000fe200078e0213 */
[----:B0-----:R-:W-:Y:S01]  /*05a0*/  CS2R R14, SRZ ;  /* 0x00000000000e7805 */ /* 0x001fe2000001ff00 */
[----:B--2---:R0:W-:Y:S04]  /*05b0*/  STS.128 [R24], R4 ;  /* 0x0000000418007388 */ /* 0x0041e80000000c00 */
[----:B------:R-:W-:Y:S06]  /*05c0*/  BAR.SYNC.DEFER_BLOCKING 0x0 ;  /* 0x0000000000007b1d */ /* 0x000fec0000010000 */
[----:B------:R-:W2:Y:S04]  /*05d0*/  @!P1 LDG.E.EF.128 R12, [R18.64] ;  /* 0x00000004120c9981 */ /* 0x000ea8000c0e1d00 */
[----:B------:R1:W3:Y:S04]  /*05e0*/  @!P1 LDG.E.EF.128 R8, [R16.64] ;  /* 0x0000000410089981 */ /* 0x0002e8000c0e1d00 */
[----:B------:R-:W4:Y:S04]  /*05f0*/  LDG.E.EL.64 R30, [R40.64] ;  /* 0x00000004281e7981 */ /* 0x000f28000c2e1b00 */
[----:B------:R-:W5:Y:S01]  /*0600*/  LDG.E.EL.64 R28, [R42.64] ;  /* 0x000000042a1c7981 */ /* 0x000f62000c2e1b00 */
[----:B-1----:R-:W-:-:S02]  /*0610*/  IMAD.MOV.U32 R16, RZ, RZ, R36 ;  /* 0x000000ffff107224 */ /* 0x002fc400078e0024 */
[----:B------:R-:W-:Y:S01]  /*0620*/  IMAD.MOV.U32 R17, RZ, RZ, R33 ;  /* 0x000000ffff117224 */ /* 0x000fe200078e0021 */
[----:B0-----:R-:W4:Y:S04]  /*0630*/  LDG.E.EL.128 R4, [R38.64] ;  /* 0x0000000426047981 */ /* 0x001f28000c2e1d00 */
[----:B------:R0:W4:Y:S04]  /*0640*/  LDG.E.EL.64 R26, [R16.64] ;  /* 0x00000004101a7981 */ /* 0x000128000c2e1b00 */
[----:B------:R-:W1:Y:S01]  /*0650*/  LDS.64 R74, [R25] ;  /* 0x00000000194a7984 */ /* 0x000e620000000a00 */
[----:B------:R-:W-:-:S04]  /*0660*/  ISETP.NE.U32.AND P0, PT, R37, -0x400, PT ;  /* 0xfffffc002500780c */ /* 0x000fc80003f05070 */
[----:B------:R-:W-:Y:S01]  /*0670*/  ISETP.NE.AND.EX P0, PT, R44, -0x1, PT, P0 ;  /* 0xffffffff2c00780c */ /* 0x000fe20003f05300 */
[----:B------:R-:W-:Y:S01]  /*0680*/  IMAD.MOV.U32 R80, RZ, RZ, RZ ;  /* 0x000000ffff507224 */ /* 0x000fe200078e00ff */
[----:B--2---:R-:W-:-:S05]  /*0690*/  I2FP.F32.S32 R34, R15 ;  /* 0x0000000f00227245 */ /* 0x004fca0000201400 */
[----:B------:R-:W-:Y:S02]  /*06a0*/  FMUL R15, R65, R34 ;  /* 0x00000022410f7220 */ /* 0x000fe40000400000 */
[----:B------:R-:W-:Y:S01]  /*06b0*/  LDS.64 R34, [R25+0x810] ;  /* 0x0008100019227984 */ /* 0x000fe20000000a00 */
[----:B---3--:R-:W-:Y:S02]  /*06c0*/  I2FP.F32.S32 R8, R8 ;  /* 0x0000000800087245 */ /* 0x008fe40000201400 */
[----:B------:R-:W-:Y:S02]  /*06d0*/  I2FP.F32.S32 R20, R9 ;  /* 0x0000000900147245 */ /* 0x000fe40000201400 */
[----:B------:R-:W-:Y:S02]  /*06e0*/  I2FP.F32.S32 R10, R10 ;  /* 0x0000000a000a7245 */ /* 0x000fe40000201400 */
[----:B------:R-:W-:Y:S02]  /*06f0*/  I2FP.F32.S32 R18, R11 ;  /* 0x0000000b00127245 */ /* 0x000fe40000201400 */
[----:B------:R-:W-:-:S02]  /*0700*/  I2FP.F32.S32 R12, R12 ;  /* 0x0000000c000c7245 */ /* 0x000fc40000201400 */
[----:B------:R-:W-:Y:S02]  /*0710*/  I2FP.F32.S32 R22, R13 ;  /* 0x0000000d00167245 */ /* 0x000fe40000201400 */
[----:B------:R-:W-:Y:S01]  /*0720*/  I2FP.F32.S32 R14, R14 ;  /* 0x0000000e000e7245 */ /* 0x000fe20000201400 */
[C---:B------:R-:W-:Y:S01]  /*0730*/  FMUL R8, R65.reuse, R8 ;  /* 0x0000000841087220 */ /* 0x040fe20000400000 */
[C---:B------:R-:W-:Y:S01]  /*0740*/  FMUL R9, R65.reuse, R20 ;  /* 0x0000001441097220 */ /* 0x040fe20000400000 */
[C---:B------:R-:W-:Y:S01]  /*0750*/  FMUL R10, R65.reuse, R10 ;  /* 0x0000000a410a7220 */ /* 0x040fe20000400000 */
[C---:B------:R-:W-:Y:S01]  /*0760*/  FMUL R11, R65.reuse, R18 ;  /* 0x00000012410b7220 */ /* 0x040fe20000400000 */
[----:B------:R-:W-:Y:S01]  /*0770*/  BAR.SYNC.DEFER_BLOCKING 0x0 ;  /* 0x0000000000007b1d */ /* 0x000fe20000010000 */
[C---:B------:R-:W-:Y:S01]  /*0780*/  FMUL R12, R65.reuse, R12 ;  /* 0x0000000c410c7220 */ /* 0x040fe20000400000 */
[C---:B------:R-:W-:Y:S01]  /*0790*/  FMUL R13, R65.reuse, R22 ;  /* 0x00000016410d7220 */ /* 0x040fe20000400000 */
[----:B------:R-:W-:-:S03]  /*07a0*/  FMUL R14, R65, R14 ;  /* 0x0000000e410e7220 */ /* 0x000fc60000400000 */
[----:B------:R5:W-:Y:S04]  /*07b0*/  STS.128 [R70], R8 ;  /* 0x0000000846007388 */ /* 0x000be80000000c00 */
[----:B------:R2:W-:Y:S04]  /*07c0*/  STS.128 [R70+0x10], R12 ;  /* 0x0000100c46007388 */ /* 0x0005e80000000c00 */
[----:B------:R-:W-:Y:S06]  /*07d0*/  BAR.SYNC.DEFER_BLOCKING 0x0 ;  /* 0x0000000000007b1d */ /* 0x000fec0000010000 */
[----:B0-----:R-:W0:Y:S04]  /*07e0*/  LDS.128 R16, [R71] ;  /* 0x0000000047107984 */ /* 0x001e280000000c00 */
[----:B------:R-:W3:Y:S01]  /*07f0*/  LDS.128 R20, [R71+0x1010] ;  /* 0x0010100047147984 */ /* 0x000ee20000000c00 */
[----:B----4-:R-:W-:-:S02]  /*0800*/  PRMT R73, R31, 0x7632, R73 ;  /* 0x000076321f497816 */ /* 0x010fc40000000049 */
[----:B-----5:R-:W-:Y:S01]  /*0810*/  PRMT R9, R29, 0x7632, R9 ;  /* 0x000076321d097816 */ /* 0x020fe20000000009 */
[C---:B------:R-:W-:Y:S01]  /*0820*/  IMAD.U32 R77, R30.reuse, 0x10000, RZ ;  /* 0x000100001e4d7824 */ /* 0x040fe200078e00ff */
[----:B------:R-:W-:Y:S01]  /*0830*/  PRMT R76, R30, 0x7632, R76 ;  /* 0x000076321e4c7816 */ /* 0x000fe2000000004c */
[----:B------:R-:W-:Y:S01]  /*0840*/  IMAD.U32 R78, R73, 0x10000, RZ ;  /* 0x00010000494e7824 */ /* 0x000fe200078e00ff */
[----:B------:R-:W-:Y:S02]  /*0850*/  PRMT R8, R26, 0x7632, R8 ;  /* 0x000076321a087816 */ /* 0x000fe40000000008 */
[----:B--2---:R-:W-:Y:S01]  /*0860*/  PRMT R14, R28, 0x7632, R14 ;  /* 0x000076321c0e7816 */ /* 0x004fe2000000000e */
[----:B------:R-:W-:Y:S01]  /*0870*/  FADD R78, R7, R78 ;  /* 0x0000004e074e7221 */ /* 0x000fe20000000000 */
[----:B------:R-:W-:Y:S01]  /*0880*/  PRMT R7, R27, 0x7632, R7 ;  /* 0x000076321b077816 */ /* 0x000fe20000000007 */
[----:B------:R-:W-:Y:S01]  /*0890*/  IMAD.U32 R13, R9, 0x10000, RZ ;  /* 0x00010000090d7824 */ /* 0x000fe200078e00ff */
[----:B------:R-:W-:Y:S01]  /*08a0*/  FADD R15, R4, R77 ;  /* 0x0000004d040f7221 */ /* 0x000fe20000000000 */
[----:B------:R-:W-:Y:S01]  /*08b0*/  IMAD.U32 R30, R76, 0x10000, RZ ;  /* 0x000100004c1e7824 */ /* 0x000fe200078e00ff */
[----:B-1----:R-:W-:Y:S01]  /*08c0*/  PRMT R4, R74, 0x7632, R4 ;  /* 0x000076324a047816 */ /* 0x002fe20000000004 */
[----:B------:R-:W-:-:S02]  /*08d0*/  IMAD.U32 R8, R8, 0x10000, RZ ;  /* 0x0001000008087824 */ /* 0x000fc400078e00ff */
[----:B------:R-:W-:Y:S01]  /*08e0*/  IMAD.U32 R9, R14, 0x10000, RZ ;  /* 0x000100000e097824 */ /* 0x000fe200078e00ff */
[----:B------:R-:W-:Y:S01]  /*08f0*/  FADD R30, R5, R30 ;  /* 0x0000001e051e7221 */ /* 0x000fe20000000000 */
[----:B------:R-:W-:Y:S02]  /*0900*/  IMAD.U32 R27, R27, 0x10000, RZ ;  /* 0x000100001b1b7824 */ /* 0x000fe400078e00ff */
[----:B------:R-:W-:Y:S01]  /*0910*/  IMAD.U32 R12, R29, 0x10000, RZ ;  /* 0x000100001d0c7824 */ /* 0x000fe200078e00ff */
[----:B------:R-:W-:Y:S01]  /*0920*/  PRMT R5, R75, 0x7632, R5 ;  /* 0x000076324b057816 */ /* 0x000fe20000000005 */
[----:B------:R-:W-:Y:S02]  /*0930*/  IMAD.U32 R10, R7, 0x10000, RZ ;  /* 0x00010000070a7824 */ /* 0x000fe400078e00ff */
[----:B------:R-:W-:Y:S02]  /*0940*/  IMAD.U32 R31, R31, 0x10000, RZ ;  /* 0x000100001f1f7824 */ /* 0x000fe400078e00ff */
[----:B------:R-:W-:-:S02]  /*0950*/  IMAD.U32 R11, R26, 0x10000, RZ ;  /* 0x000100001a0b7824 */ /* 0x000fc400078e00ff */
[----:B------:R-:W-:Y:S02]  /*0960*/  IMAD.U32 R28, R28, 0x10000, RZ ;  /* 0x000100001c1c7824 */ /* 0x000fe400078e00ff */
[----:B------:R-:W-:Y:S01]  /*0970*/  IMAD.U32 R7, R4, 0x10000, RZ ;  /* 0x0001000004077824 */ /* 0x000fe200078e00ff */
[C-C-:B0-----:R-:W-:Y:S01]  /*0980*/  FFMA R17, R8.reuse, R17, R9.reuse ;  /* 0x0000001108117223 */ /* 0x141fe20000000009 */
[----:B------:R-:W-:Y:S01]  /*0990*/  FFMA R4, R27, R18, R12 ;  /* 0x000000121b047223 */ /* 0x000fe2000000000c */
[--C-:B---3--:R-:W-:Y:S01]  /*09a0*/  FFMA R21, R8, R21, R9.reuse ;  /* 0x0000001508157223 */ /* 0x108fe20000000009 */
[----:B------:R-:W-:Y:S02]  /*09b0*/  PRMT R9, R35, 0x7632, R9 ;  /* 0x0000763223097816 */ /* 0x000fe40000000009 */
[----:B------:R-:W-:Y:S01]  /*09c0*/  PRMT R8, R34, 0x7632, R8 ;  /* 0x0000763222087816 */ /* 0x000fe20000000008 */
[----:B------:R-:W-:Y:S01]  /*09d0*/  FFMA R22, R27, R22, R12 ;  /* 0x000000161b167223 */ /* 0x000fe2000000000c */
[C-C-:B------:R-:W-:Y:S01]  /*09e0*/  FFMA R19, R10.reuse, R19, R13.reuse ;  /* 0x000000130a137223 */ /* 0x140fe2000000000d */
[----:B------:R-:W-:Y:S01]  /*09f0*/  FFMA R12, R10, R23, R13 ;  /* 0x000000170a0c7223 */ /* 0x000fe2000000000d */
[----:B------:R-:W-:Y:S01]  /*0a00*/  FADD R76, R6, R31 ;  /* 0x0000001f064c7221 */ /* 0x000fe20000000000 */
[----:B------:R-:W-:Y:S01]  /*0a10*/  IMAD.U32 R13, R35, 0x10000, RZ ;  /* 0x00010000230d7824 */ /* 0x000fe200078e00ff */
[--C-:B------:R-:W-:Y:S01]  /*0a20*/  FFMA R16, R11, R16, R28.reuse ;  /* 0x000000100b107223 */ /* 0x100fe2000000001c */
[----:B------:R-:W-:Y:S01]  /*0a30*/  IMAD.U32 R75, R75, 0x10000, RZ ;  /* 0x000100004b4b7824 */ /* 0x000fe200078e00ff */
[----:B------:R-:W-:Y:S01]  /*0a40*/  FFMA R20, R11, R20, R28 ;  /* 0x000000140b147223 */ /* 0x000fe2000000001c */
[----:B------:R-:W-:-:S02]  /*0a50*/  IMAD.U32 R6, R74, 0x10000, RZ ;  /* 0x000100004a067824 */ /* 0x000fc400078e00ff */
[----:B------:R-:W-:Y:S02]  /*0a60*/  IMAD.U32 R5, R5, 0x10000, RZ ;  /* 0x0001000005057824 */ /* 0x000fe400078e00ff */
[----:B------:R-:W-:Y:S02]  /*0a70*/  IMAD.U32 R9, R9, 0x10000, RZ ;  /* 0x0001000009097824 */ /* 0x000fe400078e00ff */
[----:B------:R-:W-:Y:S02]  /*0a80*/  IMAD.U32 R8, R8, 0x10000, RZ ;  /* 0x0001000008087824 */ /* 0x000fe400078e00ff */
[----:B------:R-:W-:Y:S01]  /*0a90*/  IMAD.U32 R27, R34, 0x10000, RZ ;  /* 0x00010000221b7824 */ /* 0x000fe200078e00ff */
[----:B------:R-:W-:Y:S01]  /*0aa0*/  FFMA R13, R76, R22, R13 ;  /* 0x000000164c0d7223 */ /* 0x000fe2000000000d */
[----:B------:R-:W-:Y:S01]  /*0ab0*/  FFMA R5, R78, R19, R5 ;  /* 0x000000134e057223 */ /* 0x000fe20000000005 */
[----:B------:R-:W-:Y:S01]  /*0ac0*/  FFMA R4, R76, R4, R75 ;  /* 0x000000044c047223 */ /* 0x000fe2000000004b */
[----:B------:R-:W-:Y:S01]  /*0ad0*/  FFMA R7, R30, R17, R7 ;  /* 0x000000111e077223 */ /* 0x000fe20000000007 */
[C---:B------:R-:W-:Y:S01]  /*0ae0*/  FFMA R6, R15.reuse, R16, R6 ;  /* 0x000000100f067223 */ /* 0x040fe20000000006 */
[----:B------:R-:W-:Y:S01]  /*0af0*/  FFMA R12, R78, R12, R9 ;  /* 0x0000000c4e0c7223 */ /* 0x000fe20000000009 */
[----:B------:R-:W-:Y:S01]  /*0b00*/  FFMA R22, R30, R21, R8 ;  /* 0x000000151e167223 */ /* 0x000fe20000000008 */
[----:B------:R-:W-:Y:S01]  /*0b10*/  FFMA R27, R15, R20, R27 ;  /* 0x000000140f1b7223 */ /* 0x000fe2000000001b */
[----:B------:R-:W-:Y:S01]  /*0b20*/  IMAD.MOV.U32 R14, RZ, RZ, 0x3f800000 ;  /* 0x3f800000ff0e7424 */ /* 0x000fe200078e00ff */
[----:B------:R-:W-:Y:S01]  /*0b30*/  CS2R R28, SRZ ;  /* 0x00000000001c7805 */ /* 0x000fe2000001ff00 */
[----:B------:R-:W-:Y:S01]  /*0b40*/  CS2R R76, SRZ ;  /* 0x00000000004c7805 */ /* 0x000fe2000001ff00 */
[----:B------:R-:W-:Y:S01]  /*0b50*/  IMAD.MOV.U32 R75, RZ, RZ, RZ ;  /* 0x000000ffff4b7224 */ /* 0x000fe200078e00ff */
[----:B------:R-:W-:Y:S01]  /*0b60*/  CS2R R78, SRZ ;  /* 0x00000000004e7805 */ /* 0x000fe2000001ff00 */
[----:B------:R-:W-:Y:S01]  /*0b70*/  IMAD.MOV.U32 R15, RZ, RZ, 0x3f800000 ;  /* 0x3f800000ff0f7424 */ /* 0x000fe200078e00ff */
[----:B------:R-:W-:Y:S01]  /*0b80*/  F2FP.BF16.PACK_AB R8, R7, R6 ;  /* 0x000000060708723e */ /* 0x000fe200000010ff */
[----:B------:R-:W-:Y:S01]  /*0b90*/  IMAD.MOV.U32 R16, RZ, RZ, 0x3f800000 ;  /* 0x3f800000ff107424 */ /* 0x000fe200078e00ff */
[----:B------:R-:W-:Y:S01]  /*0ba0*/  F2FP.BF16.PACK_AB R9, R5, R4 ;  /* 0x000000040509723e */ /* 0x000fe200000010ff */
[----:B------:R-:W-:Y:S01]  /*0bb0*/  IMAD.MOV.U32 R19, RZ, RZ, 0x3f800000 ;  /* 0x3f800000ff137424 */ /* 0x000fe200078e00ff */
[----:B------:R-:W-:Y:S01]  /*0bc0*/  F2FP.BF16.PACK_AB R10, R22, R27 ;  /* 0x0000001b160a723e */ /* 0x000fe200000010ff */
[----:B------:R-:W-:Y:S01]  /*0bd0*/  IMAD.MOV.U32 R18, RZ, RZ, 0x3f800000 ;  /* 0x3f800000ff127424 */ /* 0x000fe200078e00ff */
[----:B------:R-:W-:Y:S01]  /*0be0*/  F2FP.BF16.PACK_AB R11, R12, R13 ;  /* 0x0000000d0c0b723e */ /* 0x000fe200000010ff */
[----:B------:R-:W-:-:S02]  /*0bf0*/  IMAD.MOV.U32 R21, RZ, RZ, 0x3f800000 ;  /* 0x3f800000ff157424 */ /* 0x000fc400078e00ff */
[----:B------:R-:W-:Y:S02]  /*0c00*/  IMAD.MOV.U32 R20, RZ, RZ, 0x3f800000 ;  /* 0x3f800000ff147424 */ /* 0x000fe400078e00ff */
[----:B------:R-:W-:Y:S02]  /*0c10*/  IMAD.MOV.U32 R23, RZ, RZ, 0x3f800000 ;  /* 0x3f800000ff177424 */ /* 0x000fe400078e00ff */
[----:B------:R-:W-:Y:S02]  /*0c20*/  IMAD.MOV.U32 R17, RZ, RZ, R6 ;  /* 0x000000ffff117224 */ /* 0x000fe400078e0006 */
[----:B------:R-:W-:Y:S02]  /*0c30*/  IMAD.MOV.U32 R26, RZ, RZ, R7 ;  /* 0x000000ffff1a7224 */ /* 0x000fe400078e0007 */
[----:B------:R-:W-:Y:S02]  /*0c40*/  IMAD.MOV.U32 R30, RZ, RZ, R4 ;  /* 0x000000ffff1e7224 */ /* 0x000fe400078e0004 */
[----:B------:R-:W-:-:S02]  /*0c50*/  IMAD.MOV.U32 R31, RZ, RZ, R5 ;  /* 0x000000ffff1f7224 */ /* 0x000fc400078e0005 */
[----:B------:R-:W-:Y:S02]  /*0c60*/  IMAD.MOV.U32 R34, RZ, RZ, R27 ;  /* 0x000000ffff227224 */ /* 0x000fe400078e001b */
[----:B------:R-:W-:Y:S02]  /*0c70*/  IMAD.MOV.U32 R35, RZ, RZ, R22 ;  /* 0x000000ffff237224 */ /* 0x000fe400078e0016 */
[----:B------:R-:W-:Y:S02]  /*0c80*/  IMAD.MOV.U32 R73, RZ, RZ, R13 ;  /* 0x000000ffff497224 */ /* 0x000fe400078e000d */
[----:B------:R-:W-:Y:S01]  /*0c90*/  IMAD.MOV.U32 R74, RZ, RZ, R12 ;  /* 0x000000ffff4a7224 */ /* 0x000fe200078e000c */
[----:B------:R-:W-:Y:S05]  /*0ca0*/  @!P0 BRA `(.L_x_0) ;  /* 0x0000070000008947 */ /* 0x000fea0003800000 */
[----:B------:R-:W-:Y:S01]  /*0cb0*/  FADD R14, R45, 1 ;  /* 0x3f8000002d0e7421 */ /* 0x000fe20000000000 */
[----:B------:R-:W-:Y:S01]  /*0cc0*/  FADD R15, R46, 1 ;  /* 0x3f8000002e0f7421 */ /* 0x000fe20000000000 */
[----:B------:R-:W-:Y:S01]  /*0cd0*/  FADD R28, R6, -R61 ;  /* 0x8000003d061c7221 */ /* 0x000fe20000000000 */
[----:B------:R-:W-:Y:S01]  /*0ce0*/  FADD R29, R7, -R62 ;  /* 0x8000003e071d7221 */ /* 0x000fe20000000000 */
[C---:B------:R-:W-:Y:S01]  /*0cf0*/  FMUL R17, R14.reuse, 0.25 ;  /* 0x3e8000000e117820 */ /* 0x040fe20000400000 */
[C---:B------:R-:W-:Y:S01]  /*0d00*/  FSETP.GEU.AND P4, PT, |R14|.reuse, 1.175494350822287508e-38, PT ;  /* 0x008000000e00780b */ /* 0x040fe20003f8e200 */
[C---:B------:R-:W-:Y:S01]  /*0d10*/  FMUL R16, R15.reuse, 0.25 ;  /* 0x3e8000000f107820 */ /* 0x040fe20000400000 */
[----:B------:R-:W-:Y:S01]  /*0d20*/  FSETP.GT.AND P0, PT, |R14|, 8.50705917302346158658e+37, PT ;  /* 0x7e8000000e00780b */ /* 0x000fe20003f04200 */
[----:B------:R-:W-:Y:S01]  /*0d30*/  FMUL R19, R28, 0.25 ;  /* 0x3e8000001c137820 */ /* 0x000fe20000400000 */
[----:B------:R-:W-:Y:S01]  /*0d40*/  FSETP.GT.AND P3, PT, |R15|, 8.50705917302346158658e+37, PT ;  /* 0x7e8000000f00780b */ /* 0x000fe20003f64200 */
[----:B------:R-:W-:Y:S01]  /*0d50*/  FMUL R20, R29, 0.25 ;  /* 0x3e8000001d147820 */ /* 0x000fe20000400000 */
[----:B------:R-:W-:Y:S01]  /*0d60*/  FSEL R17, R17, R14, P0 ;  /* 0x0000000e11117208 */ /* 0x000fe20000000000 */
[----:B------:R-:W-:Y:S01]  /*0d70*/  FADD R76, R4, -R63 ;  /* 0x8000003f044c7221 */ /* 0x000fe20000000000 */
[----:B------:R-:W-:Y:S01]  /*0d80*/  FSEL R18, R16, R15, P3 ;  /* 0x0000000f10127208 */ /* 0x000fe20001800000 */
[----:B------:R-:W-:Y:S01]  /*0d90*/  FADD R75, R5, -R64 ;  /* 0x80000040054b7221 */ /* 0x000fe20000000000 */
[----:B------:R-:W-:Y:S01]  /*0da0*/  FSETP.GEU.AND P5, PT, |R15|, 1.175494350822287508e-38, PT ;  /* 0x008000000f00780b */ /* 0x000fe20003fae200 */
[----:B------:R-:W-:Y:S01]  /*0db0*/  FMUL R35, R76, 0.25 ;  /* 0x3e8000004c237820 */ /* 0x000fe20000400000 */
[----:B------:R-:W-:Y:S01]  /*0dc0*/  FSEL R19, R19, R28, P0 ;  /* 0x0000001c13137208 */ /* 0x000fe20000000000 */
[----:B------:R-:W-:Y:S01]  /*0dd0*/  @!P4 FMUL R17, R17, 16777216 ;  /* 0x4b8000001111c820 */ /* 0x000fe20000400000 */
[----:B------:R-:W-:Y:S01]  /*0de0*/  FSEL R20, R20, R29, P3 ;  /* 0x0000001d14147208 */ /* 0x000fe20001800000 */
[----:B------:R-:W-:Y:S01]  /*0df0*/  FMUL R74, R75, 0.25 ;  /* 0x3e8000004b4a7820 */ /* 0x000fe20000400000 */
[----:B------:R-:W-:Y:S01]  /*0e00*/  FADD R77, R22, -R67 ;  /* 0x80000043164d7221 */ /* 0x000fe20000000000 */
[----:B------:R-:W0:Y:S01]  /*0e10*/  MUFU.RCP R16, R17 ;  /* 0x0000001100107308 */ /* 0x000e220000001000 */
[----:B------:R-:W-:Y:S01]  /*0e20*/  @!P4 FMUL R19, R19, 16777216 ;  /* 0x4b8000001313c820 */ /* 0x000fe20000400000 */
[----:B------:R-:W-:Y:S01]  /*0e30*/  FADD R80, R13, -R68 ;  /* 0x800000440d507221 */ /* 0x000fe20000000000 */
[----:B------:R-:W-:Y:S01]  /*0e40*/  FADD R23, R52, 1 ;  /* 0x3f80000034177421 */ /* 0x000fe20000000000 */
[----:B------:R-:W-:Y:S01]  /*0e50*/  FADD R79, R12, -R69 ;  /* 0x800000450c4f7221 */ /* 0x000fe20000000000 */
[----:B------:R-:W-:Y:S01]  /*0e60*/  FMUL R82, R77, 0.25 ;  /* 0x3e8000004d527820 */ /* 0x000fe20000400000 */
[----:B------:R-:W-:Y:S01]  /*0e70*/  @!P5 FMUL R18, R18, 16777216 ;  /* 0x4b8000001212d820 */ /* 0x000fe20000400000 */
[----:B------:R-:W-:Y:S01]  /*0e80*/  @!P5 FMUL R20, R20, 16777216 ;  /* 0x4b8000001414d820 */ /* 0x000fe20000400000 */
[----:B------:R-:W-:Y:S01]  /*0e90*/  FMUL R88, R23, 0.25 ;  /* 0x3e80000017587820 */ /* 0x000fe20000400000 */
[----:B------:R-:W-:Y:S01]  /*0ea0*/  FMUL R90, R79, 0.25 ;  /* 0x3e8000004f5a7820 */ /* 0x000fe20000400000 */
[----:B------:R1:W2:Y:S01]  /*0eb0*/  MUFU.RCP R21, R18 ;  /* 0x0000001200157308 */ /* 0x0002a20000001000 */
[----:B0-----:R-:W-:Y:S01]  /*0ec0*/  FFMA R17, R16, R19, R61 ;  /* 0x0000001310117223 */ /* 0x001fe2000000003d */
[----:B------:R-:W-:Y:S01]  /*0ed0*/  FADD R16, R47, 1 ;  /* 0x3f8000002f107421 */ /* 0x000fe20000000000 */
[----:B------:R-:W-:Y:S01]  /*0ee0*/  FADD R19, R48, 1 ;  /* 0x3f80000030137421 */ /* 0x000fe20000000000 */
[----:B-1----:R-:W-:Y:S01]  /*0ef0*/  FADD R18, R49, 1 ;  /* 0x3f80000031127421 */ /* 0x002fe20000000000 */
[----:B------:R-:W-:Y:S01]  /*0f00*/  FADD R6, R6, -R17 ;  /* 0x8000001106067221 */ /* 0x000fe20000000000 */
[C---:B------:R-:W-:Y:S01]  /*0f10*/  FMUL R31, R16.reuse, 0.25 ;  /* 0x3e800000101f7820 */ /* 0x040fe20000400000 */
[C---:B------:R-:W-:Y:S01]  /*0f20*/  FSETP.GEU.AND P4, PT, |R16|.reuse, 1.175494350822287508e-38, PT ;  /* 0x008000001000780b */ /* 0x040fe20003f8e200 */
[C---:B------:R-:W-:Y:S01]  /*0f30*/  FMUL R30, R19.reuse, 0.25 ;  /* 0x3e800000131e7820 */ /* 0x040fe20000400000 */
[----:B------:R-:W-:Y:S01]  /*0f40*/  FSETP.GT.AND P0, PT, |R16|, 8.50705917302346158658e+37, PT ;  /* 0x7e8000001000780b */ /* 0x000fe20003f04200 */
[----:B------:R-:W-:Y:S01]  /*0f50*/  FFMA R28, R28, R6, R53 ;  /* 0x000000061c1c7223 */ /* 0x000fe20000000035 */
[----:B------:R-:W-:Y:S01]  /*0f60*/  FSETP.GEU.AND P6, PT, |R19|, 1.175494350822287508e-38, PT ;  /* 0x008000001300780b */ /* 0x000fe20003fce200 */
[----:B--2---:R-:W-:Y:S01]  /*0f70*/  FFMA R26, R21, R20, R62 ;  /* 0x00000014151a7223 */ /* 0x004fe2000000003e */
[----:B------:R-:W-:Y:S01]  /*0f80*/  FSEL R31, R31, R16, P0 ;  /* 0x000000101f1f7208 */ /* 0x000fe20000000000 */
[----:B------:R-:W-:Y:S01]  /*0f90*/  FADD R21, R50, 1 ;  /* 0x3f80000032157421 */ /* 0x000fe20000000000 */
[----:B------:R-:W-:Y:S01]  /*0fa0*/  FSETP.GT.AND P3, PT, |R19|, 8.50705917302346158658e+37, PT ;  /* 0x7e8000001300780b */ /* 0x000fe20003f64200 */
[----:B------:R-:W-:Y:S01]  /*0fb0*/  FADD R20, R51, 1 ;  /* 0x3f80000033147421 */ /* 0x000fe20000000000 */
[----:B------:R-:W-:Y:S01]  /*0fc0*/  FSEL R35, R35, R76, P0 ;  /* 0x0000004c23237208 */ /* 0x000fe20000000000 */
[----:B------:R-:W-:Y:S01]  /*0fd0*/  FMUL R78, R21, 0.25 ;  /* 0x3e800000154e7820 */ /* 0x000fe20000400000 */
[----:B------:R-:W-:Y:S01]  /*0fe0*/  FSEL R34, R30, R19, P3 ;  /* 0x000000131e227208 */ /* 0x000fe20001800000 */
[----:B------:R-:W-:Y:S01]  /*0ff0*/  @!P4 FMUL R31, R31, 16777216 ;  /* 0x4b8000001f1fc820 */ /* 0x000fe20000400000 */
[----:B------:R-:W-:Y:S01]  /*1000*/  FSEL R74, R74, R75, P3 ;  /* 0x0000004b4a4a7208 */ /* 0x000fe20001800000 */
[----:B------:R-:W-:Y:S01]  /*1010*/  @!P4 FMUL R35, R35, 16777216 ;  /* 0x4b8000002323c820 */ /* 0x000fe20000400000 */
[----:B------:R-:W-:Y:S01]  /*1020*/  FMUL R81, R20, 0.25 ;  /* 0x3e80000014517820 */ /* 0x000fe20000400000 */
[----:B------:R0:W1:Y:S01]  /*1030*/  MUFU.RCP R30, R31 ;  /* 0x0000001f001e7308 */ /* 0x0000620000001000 */
[C---:B------:R-:W-:Y:S01]  /*1040*/  FSETP.GT.AND P5, PT, |R21|.reuse, 8.50705917302346158658e+37, PT ;  /* 0x7e8000001500780b */ /* 0x040fe20003fa4200 */
[----:B------:R-:W-:Y:S01]  /*1050*/  @!P6 FMUL R34, R34, 16777216 ;  /* 0x4b8000002222e820 */ /* 0x000fe20000400000 */
[----:B------:R-:W-:Y:S01]  /*1060*/  FSETP.GT.AND P4, PT, |R20|, 8.50705917302346158658e+37, PT ;  /* 0x7e8000001400780b */ /* 0x000fe20003f84200 */
[----:B------:R-:W-:Y:S01]  /*1070*/  @!P6 FMUL R74, R74, 16777216 ;  /* 0x4b8000004a4ae820 */ /* 0x000fe20000400000 */
[----:B------:R-:W-:Y:S01]  /*1080*/  FSETP.GEU.AND P0, PT, |R21|, 1.175494350822287508e-38, PT ;  /* 0x008000001500780b */ /* 0x000fe20003f0e200 */
[----:B------:R-:W-:Y:S01]  /*1090*/  FADD R7, R7, -R26 ;  /* 0x8000001a07077221 */ /* 0x000fe20000000000 */
[----:B------:R-:W-:Y:S01]  /*10a0*/  FSEL R78, R78, R21, P5 ;  /* 0x000000154e4e7208 */ /* 0x000fe20002800000 */
[----:B------:R-:W2:Y:S01]  /*10b0*/  MUFU.RCP R73, R34 ;  /* 0x0000002200497308 */ /* 0x000ea20000001000 */
[----:B0-----:R-:W-:Y:S01]  /*10c0*/  FMUL R31, R80, 0.25 ;  /* 0x3e800000501f7820 */ /* 0x001fe20000400000 */
[----:B------:R-:W-:Y:S01]  /*10d0*/  FSETP.GT.AND P6, PT, |R23|, 8.50705917302346158658e+37, PT ;  /* 0x7e8000001700780b */ /* 0x000fe20003fc4200 */
[----:B------:R-:W-:Y:S01]  /*10e0*/  FFMA R29, R29, R7, R54 ;  /* 0x000000071d1d7223 */ /* 0x000fe20000000036 */
[----:B------:R-:W-:-:S02]  /*10f0*/  FSEL R83, R82, R77, P5 ;  /* 0x0000004d52537208 */ /* 0x000fc40002800000 */
[----:B------:R-:W-:Y:S02]  /*1100*/  FSEL R84, R81, R20, P4 ;  /* 0x0000001451547208 */ /* 0x000fe40002000000 */
[----:B------:R-:W-:Y:S01]  /*1110*/  FSEL R86, R31, R80, P4 ;  /* 0x000000501f567208 */ /* 0x000fe20002000000 */
[----:B------:R-:W-:Y:S01]  /*1120*/  FMUL R31, R18, 0.25 ;  /* 0x3e800000121f7820 */ /* 0x000fe20000400000 */
[----:B------:R-:W-:Y:S01]  /*1130*/  FSETP.GEU.AND P5, PT, |R23|, 1.175494350822287508e-38, PT ;  /* 0x008000001700780b */ /* 0x000fe20003fae200 */
[----:B------:R-:W-:Y:S01]  /*1140*/  @!P0 FMUL R78, R78, 16777216 ;  /* 0x4b8000004e4e8820 */ /* 0x000fe20000400000 */
[----:B------:R-:W-:Y:S01]  /*1150*/  FSETP.GEU.AND P4, PT, |R18|, 1.175494350822287508e-38, PT ;  /* 0x008000001200780b */ /* 0x000fe20003f8e200 */
[----:B-1----:R-:W-:Y:S01]  /*1160*/  FFMA R30, R30, R35, R63 ;  /* 0x000000231e1e7223 */ /* 0x002fe2000000003f */
[----:B------:R-:W-:Y:S01]  /*1170*/  FSETP.GEU.AND P3, PT, |R20|, 1.175494350822287508e-38, PT ;  /* 0x008000001400780b */ /* 0x000fe20003f6e200 */
[----:B------:R0:W1:Y:S01]  /*1180*/  MUFU.RCP R82, R78 ;  /* 0x0000004e00527308 */ /* 0x0000620000001000 */
[----:B------:R-:W-:Y:S01]  /*1190*/  FSEL R88, R88, R23, P6 ;  /* 0x0000001758587208 */ /* 0x000fe20003000000 */
[----:B------:R-:W-:Y:S01]  /*11a0*/  @!P0 FMUL R83, R83, 16777216 ;  /* 0x4b80000053538820 */ /* 0x000fe20000400000 */
[----:B------:R-:W-:Y:S01]  /*11b0*/  FSEL R90, R90, R79, P6 ;  /* 0x0000004f5a5a7208 */ /* 0x000fe20003000000 */
[----:B------:R-:W-:Y:S01]  /*11c0*/  FADD R4, R4, -R30 ;  /* 0x8000001e04047221 */ /* 0x000fe20000000000 */
[----:B------:R-:W-:-:S03]  /*11d0*/  FSETP.GT.AND P6, PT, |R18|, 8.50705917302346158658e+37, PT ;  /* 0x7e8000001200780b */ /* 0x000fc60003fc4200 */
[----:B------:R-:W-:Y:S01]  /*11e0*/  @!P5 FMUL R88, R88, 16777216 ;  /* 0x4b8000005858d820 */ /* 0x000fe20000400000 */
[----:B------:R-:W-:Y:S01]  /*11f0*/  FSEL R81, R31, R18, P6 ;  /* 0x000000121f517208 */ /* 0x000fe20003000000 */
[----:B0-----:R-:W-:Y:S01]  /*1200*/  FADD R78, R27, -R66 ;  /* 0x800000421b4e7221 */ /* 0x001fe20000000000 */
[----:B------:R-:W-:Y:S01]  /*1210*/  @!P5 FMUL R90, R90, 16777216 ;  /* 0x4b8000005a5ad820 */ /* 0x000fe20000400000 */
[----:B------:R-:W-:Y:S01]  /*1220*/  @!P3 FMUL R84, R84, 16777216 ;  /* 0x4b8000005454b820 */ /* 0x000fe20000400000 */
[----:B------:R-:W-:Y:S01]  /*1230*/  @!P3 FMUL R86, R86, 16777216 ;  /* 0x4b8000005656b820 */ /* 0x000fe20000400000 */
[----:B------:R-:W-:Y:S01]  /*1240*/  @!P4 FMUL R81, R81, 16777216 ;  /* 0x4b8000005151c820 */ /* 0x000fe20000400000 */
[----:B------:R-:W0:Y:S01]  /*1250*/  MUFU.RCP R88, R88 ;  /* 0x0000005800587308 */ /* 0x000e220000001000 */
[----:B------:R-:W-:Y:S01]  /*1260*/  FMUL R35, R78, 0.25 ;  /* 0x3e8000004e237820 */ /* 0x000fe20000400000 */
[----:B--2---:R-:W-:Y:S01]  /*1270*/  FFMA R31, R73, R74, R64 ;  /* 0x0000004a491f7223 */ /* 0x004fe20000000040 */
[----:B------:R-:W-:-:S03]  /*1280*/  FFMA R76, R76, R4, R55 ;  /* 0x000000044c4c7223 */ /* 0x000fc60000000037 */
[----:B------:R-:W-:Y:S01]  /*1290*/  FSEL R34, R35, R78, P6 ;  /* 0x0000004e23227208 */ /* 0x000fe20003000000 */
[----:B-1----:R-:W-:Y:S01]  /*12a0*/  FFMA R35, R82, R83, R67 ;  /* 0x0000005352237223 */ /* 0x002fe20000000043 */
[----:B------:R-:W1:Y:S01]  /*12b0*/  MUFU.RCP R85, R84 ;  /* 0x0000005400557308 */ /* 0x000e620000001000 */
[----:B------:R-:W-:Y:S02]  /*12c0*/  FADD R5, R5, -R31 ;  /* 0x8000001f05057221 */ /* 0x000fe40000000000 */
[----:B------:R-:W-:Y:S01]  /*12d0*/  @!P4 FMUL R34, R34, 16777216 ;  /* 0x4b8000002222c820 */ /* 0x000fe20000400000 */
[----:B------:R-:W-:Y:S01]  /*12e0*/  FADD R22, R22, -R35 ;  /* 0x8000002316167221 */ /* 0x000fe20000000000 */
[----:B------:R-:W-:-:S03]  /*12f0*/  FFMA R75, R75, R5, R56 ;  /* 0x000000054b4b7223 */ /* 0x000fc60000000038 */
[----:B------:R-:W2:Y:S01]  /*1300*/  MUFU.RCP R81, R81 ;  /* 0x0000005100517308 */ /* 0x000ea20000001000 */
[----:B0-----:R-:W-:Y:S01]  /*1310*/  FFMA R74, R88, R90, R69 ;  /* 0x0000005a584a7223 */ /* 0x001fe20000000045 */
[----:B------:R-:W-:-:S03]  /*1320*/  FFMA R77, R77, R22, R58 ;  /* 0x000000164d4d7223 */ /* 0x000fc6000000003a */
[----:B------:R-:W-:Y:S01]  /*1330*/  FADD R12, R12, -R74 ;  /* 0x8000004a0c0c7221 */ /* 0x000fe20000000000 */
[----:B-1----:R-:W-:-:S03]  /*1340*/  FFMA R73, R85, R86, R68 ;  /* 0x0000005655497223 */ /* 0x002fc60000000044 */
[----:B------:R-:W-:Y:S01]  /*1350*/  FFMA R79, R79, R12, R60 ;  /* 0x0000000c4f4f7223 */ /* 0x000fe2000000003c */
[----:B------:R-:W-:Y:S01]  /*1360*/  FADD R13, R13, -R73 ;  /* 0x800000490d0d7221 */ /* 0x000fe20000000000 */
[----:B--2---:R-:W-:-:S03]  /*1370*/  FFMA R34, R81, R34, R66 ;  /* 0x0000002251227223 */ /* 0x004fc60000000042 */
[----:B------:R-:W-:Y:S01]  /*1380*/  FFMA R80, R80, R13, R59 ;  /* 0x0000000d50507223 */ /* 0x000fe2000000003b */
[----:B------:R-:W-:-:S04]  /*1390*/  FADD R27, R27, -R34 ;  /* 0x800000221b1b7221 */ /* 0x000fc80000000000 */
[----:B------:R-:W-:Y:S01]  /*13a0*/  FFMA R78, R78, R27, R57 ;  /* 0x0000001b4e4e7223 */ /* 0x000fe20000000039 */
.L_x_0:
[----:B------:R-:W-:Y:S01]  /*13b0*/  BAR.SYNC.DEFER_BLOCKING 0x0 ;  /* 0x0000000000007b1d */ /* 0x000fe20000010000 */
[----:B------:R-:W-:Y:S02]  /*13c0*/  SHF.R.S32.HI R13, RZ, 0x1f, R72 ;  /* 0x0000001fff0d7819 */ /* 0x000fe40000011448 */
[----:B------:R-:W-:Y:S02]  /*13d0*/  LEA R12, P0, R72, c[0x0][0x1a0], 0x1 ;  /* 0x00006800480c7a11 */ /* 0x000fe400078008ff */
[----:B------:R-:W-:Y:S02]  /*13e0*/  IADD3 R40, P6, R40, 0x800, RZ ;  /* 0x0000080028287810 */ /* 0x000fe40007fde0ff */
[----:B------:R-:W-:Y:S02]  /*13f0*/  LEA.HI.X R13, R72, c[0x0][0x1a4], R13, 0x1, P0 ;  /* 0x00006900480d7a11 */ /* 0x000fe400000f0c0d */
[----:B------:R-:W-:Y:S01]  /*1400*/  IADD3 R37, P0, R37, 0x400, RZ ;  /* 0x0000040025257810 */ /* 0x000fe20007f1e0ff */
[----:B------:R-:W-:Y:S01]  /*1410*/  IMAD.X R41, RZ, RZ, R41, P6 ;  /* 0x000000ffff297224 */ /* 0x000fe200030e0629 */
[----:B------:R-:W-:-:S02]  /*1420*/  IADD3 R38, P3, R38, 0x1000, RZ ;  /* 0x0000100026267810 */ /* 0x000fc40007f7e0ff */
[----:B------:R-:W-:Y:S01]  /*1430*/  IADD3 R42, P4, R42, 0x800, RZ ;  /* 0x000008002a2a7810 */ /* 0x000fe20007f9e0ff */
[----:B------:R-:W-:Y:S01]  /*1440*/  IMAD.X R44, RZ, RZ, R44, P0 ;  /* 0x000000ffff2c7224 */ /* 0x000fe200000e062c */
[----:B------:R-:W-:Y:S01]  /*1450*/  ISETP.GE.U32.AND P0, PT, R37, 0x800, PT ;  /* 0x000008002500780c */ /* 0x000fe20003f06070 */
[----:B------:R-:W-:Y:S01]  /*1460*/  IMAD.X R39, RZ, RZ, R39, P3 ;  /* 0x000000ffff277224 */ /* 0x000fe200018e0627 */
[----:B------:R-:W-:Y:S01]  /*1470*/  IADD3 R36, P5, R36, 0x800, RZ ;  /* 0x0000080024247810 */ /* 0x000fe20007fbe0ff */
[----:B------:R-:W-:Y:S01]  /*1480*/  IMAD.X R43, RZ, RZ, R43, P4 ;  /* 0x000000ffff2b7224 */ /* 0x000fe200020e062b */
[----:B------:R-:W-:Y:S02]  /*1490*/  ISETP.GE.U32.AND.EX P0, PT, R44, RZ, PT, P0 ;  /* 0x000000ff2c00720c */ /* 0x000fe40003f06100 */
[----:B------:R-:W-:Y:S01]  /*14a0*/  FSEL R62, R26, R62, !P2 ;  /* 0x0000003e1a3e7208 */ /* 0x000fe20005000000 */
[----:B------:R-:W-:Y:S01]  /*14b0*/  IMAD.X R33, RZ, RZ, R33, P5 ;  /* 0x000000ffff217224 */ /* 0x000fe200028e0621 */
[----:B------:R-:W-:Y:S01]  /*14c0*/  FSEL R63, R30, R63, !P2 ;  /* 0x0000003f1e3f7208 */ /* 0x000fe20005000000 */
[----:B------:R-:W-:Y:S01]  /*14d0*/  STS.64 [R25], R8 ;  /* 0x0000000819007388 */ /* 0x000fe20000000a00 */
[----:B------:R-:W-:-:S02]  /*14e0*/  FSEL R64, R31, R64, !P2 ;  /* 0x000000401f407208 */ /* 0x000fc40005000000 */
[----:B------:R-:W-:Y:S01]  /*14f0*/  FSEL R66, R34, R66, !P2 ;  /* 0x0000004222427208 */ /* 0x000fe20005000000 */
[----:B------:R-:W-:Y:S01]  /*1500*/  STS.64 [R25+0x810], R10 ;  /* 0x0008100a19007388 */ /* 0x000fe20000000a00 */
[----:B------:R-:W-:Y:S02]  /*1510*/  FSEL R67, R35, R67, !P2 ;  /* 0x0000004323437208 */ /* 0x000fe40005000000 */
[----:B------:R-:W-:Y:S01]  /*1520*/  FSEL R68, R73, R68, !P2 ;  /* 0x0000004449447208 */ /* 0x000fe20005000000 */
[----:B------:R-:W-:Y:S01]  /*1530*/  BAR.SYNC.DEFER_BLOCKING 0x0 ;  /* 0x0000000000007b1d */ /* 0x000fe20000010000 */
[----:B------:R-:W-:Y:S02]  /*1540*/  FSEL R69, R74, R69, !P2 ;  /* 0x000000454a457208 */ /* 0x000fe40005000000 */
[----:B------:R-:W-:Y:S02]  /*1550*/  FSEL R53, R28, R53, !P2 ;  /* 0x000000351c357208 */ /* 0x000fe40005000000 */
[----:B------:R-:W-:-:S02]  /*1560*/  FSEL R54, R29, R54, !P2 ;  /* 0x000000361d367208 */ /* 0x000fc40005000000 */
[----:B------:R-:W-:Y:S02]  /*1570*/  FSEL R55, R76, R55, !P2 ;  /* 0x000000374c377208 */ /* 0x000fe40005000000 */
[----:B------:R-:W-:Y:S02]  /*1580*/  FSEL R56, R75, R56, !P2 ;  /* 0x000000384b387208 */ /* 0x000fe40005000000 */
[----:B------:R-:W-:Y:S02]  /*1590*/  FSEL R57, R78, R57, !P2 ;  /* 0x000000394e397208 */ /* 0x000fe40005000000 */
[----:B------:R-:W-:Y:S02]  /*15a0*/  FSEL R58, R77, R58, !P2 ;  /* 0x0000003a4d3a7208 */ /* 0x000fe40005000000 */
[----:B------:R-:W-:Y:S02]  /*15b0*/  FSEL R59, R80, R59, !P2 ;  /* 0x0000003b503b7208 */ /* 0x000fe40005000000 */
[----:B------:R-:W-:-:S02]  /*15c0*/  FSEL R60, R79, R60, !P2 ;  /* 0x0000003c4f3c7208 */ /* 0x000fc40005000000 */
[----:B------:R-:W-:Y:S02]  /*15d0*/  FSEL R45, R14, R45, !P2 ;  /* 0x0000002d0e2d7208 */ /* 0x000fe40005000000 */
[----:B------:R-:W-:Y:S02]  /*15e0*/  FSEL R46, R15, R46, !P2 ;  /* 0x0000002e0f2e7208 */ /* 0x000fe40005000000 */
[----:B------:R-:W-:Y:S01]  /*15f0*/  FSEL R47, R16, R47, !P2 ;  /* 0x0000002f102f7208 */ /* 0x000fe20005000000 */
[----:B------:R-:W0:Y:S01]  /*1600*/  LDS.128 R4, [R24] ;  /* 0x0000000018047984 */ /* 0x000e220000000c00 */
[----:B------:R-:W-:Y:S02]  /*1610*/  FSEL R48, R19, R48, !P2 ;  /* 0x0000003013307208 */ /* 0x000fe40005000000 */
[----:B------:R-:W-:Y:S02]  /*1620*/  FSEL R49, R18, R49, !P2 ;  /* 0x0000003112317208 */ /* 0x000fe40005000000 */
[----:B------:R-:W-:-:S02]  /*1630*/  FSEL R50, R21, R50, !P2 ;  /* 0x0000003215327208 */ /* 0x000fc40005000000 */
[----:B------:R-:W-:Y:S02]  /*1640*/  FSEL R51, R20, R51, !P2 ;  /* 0x0000003314337208 */ /* 0x000fe40005000000 */
[----:B------:R-:W-:Y:S02]  /*1650*/  FSEL R52, R23, R52, !P2 ;  /* 0x0000003417347208 */ /* 0x000fe40005000000 */
[----:B------:R-:W-:Y:S01]  /*1660*/  FSEL R61, R17, R61, !P2 ;  /* 0x0000003d113d7208 */ /* 0x000fe20005000000 */
[----:B0-----:R0:W-:Y:S01]  /*1670*/  @!P1 STG.E.128 [R12.64], R4 ;  /* 0x000000040c009986 */ /* 0x0011e2000c101d04 */
[----:B------:R-:W-:Y:S01]  /*1680*/  @P0 CALL.REL.NOINC `(.L_x_1) ;  /* 0x0000001000000944 */ /* 0x000fe20003c00000 */
[----:B------:R-:W-:Y:S05]  /*1690*/  BRA `(.L_x_2) ;  /* 0xffffee1000007947 */ /* 0x000fea000383ffff */
.L_x_1:
[----:B------:R-:W-:Y:S01]  /*16a0*/  FADD R10, R45, R46 ;  /* 0x0000002e2d0a7221 */ /* 0x000fe20000000000 */
[----:B0-----:R-:W-:Y:S01]  /*16b0*/  FMUL R7, R46, 0.25 ;  /* 0x3e8000002e077820 */ /* 0x001fe20000400000 */
[----:B------:R-:W-:Y:S01]  /*16c0*/  FMUL R8, R47, 0.25 ;  /* 0x3e8000002f087820 */ /* 0x000fe20000400000 */
[----:B------:R-:W-:Y:S01]  /*16d0*/  FADD R27, R49, R50 ;  /* 0x00000032311b7221 */ /* 0x000fe20000000000 */
[----:B------:R-:W-:Y:S01]  /*16e0*/  FADD R16, R47, R10 ;  /* 0x0000000a2f107221 */ /* 0x000fe20000000000 */
[----:B------:R-:W-:Y:S01]  /*16f0*/  FSETP.GT.AND P3, PT, |R10|, 8.50705917302346158658e+37, PT ;  /* 0x7e8000000a00780b */ /* 0x000fe20003f64200 */
[----:B------:R-:W-:Y:S01]  /*1700*/  FMUL R29, R50, 0.25 ;  /* 0x3e800000321d7820 */ /* 0x000fe20000400000 */
[C---:B------:R-:W-:Y:S01]  /*1710*/  FSETP.GEU.AND P4, PT, |R10|.reuse, 1.175494350822287508e-38, PT ;  /* 0x008000000a00780b */ /* 0x040fe20003f8e200 */
[----:B------:R-:W-:Y:S01]  /*1720*/  FMUL R14, R27, 0.25 ;  /* 0x3e8000001b0e7820 */ /* 0x000fe20000400000 */
[----:B------:R-:W-:Y:S01]  /*1730*/  FSEL R12, R7, R46, P3 ;  /* 0x0000002e070c7208 */ /* 0x000fe20001800000 */
[----:B------:R-:W-:Y:S01]  /*1740*/  FMUL R7, R10, 0.25 ;  /* 0x3e8000000a077820 */ /* 0x000fe20000400000 */
[C---:B------:R-:W-:Y:S01]  /*1750*/  FSETP.GT.AND P6, PT, |R16|.reuse, 8.50705917302346158658e+37, PT ;  /* 0x7e8000001000780b */ /* 0x040fe20003fc4200 */
[----:B------:R-:W-:Y:S01]  /*1760*/  FMUL R9, R16, 0.25 ;  /* 0x3e80000010097820 */ /* 0x000fe20000400000 */
[----:B------:R-:W-:Y:S01]  /*1770*/  FSETP.GEU.AND P0, PT, |R27|, 1.175494350822287508e-38, PT ;  /* 0x008000001b00780b */ /* 0x000fe20003f0e200 */
[----:B------:R-:W-:Y:S01]  /*1780*/  FADD R33, R51, R27 ;  /* 0x0000001b33217221 */ /* 0x000fe20000000000 */
[----:B------:R-:W-:Y:S01]  /*1790*/  FSEL R18, R8, R47, P6 ;  /* 0x0000002f08127208 */ /* 0x000fe20003000000 */
[C---:B------:R-:W-:Y:S01]  /*17a0*/  FMUL R15, R48.reuse, 0.25 ;  /* 0x3e800000300f7820 */ /* 0x040fe20000400000 */
[----:B------:R-:W-:Y:S01]  /*17b0*/  FSEL R8, R7, R10, P3 ;  /* 0x0000000a07087208 */ /* 0x000fe20001800000 */
[----:B------:R-:W-:Y:S01]  /*17c0*/  FADD R7, R48, R16 ;  /* 0x0000001030077221 */ /* 0x000fe20000000000 */
[----:B------:R-:W-:Y:S01]  /*17d0*/  FSETP.GEU.AND P3, PT, |R16|, 1.175494350822287508e-38, PT ;  /* 0x008000001000780b */ /* 0x000fe20003f6e200 */
[----:B------:R-:W-:Y:S01]  /*17e0*/  @!P4 FMUL R12, R12, 16777216 ;  /* 0x4b8000000c0cc820 */ /* 0x000fe20000400000 */
[----:B------:R-:W-:Y:S01]  /*17f0*/  FSETP.GT.AND P5, PT, |R27|, 8.50705917302346158658e+37, PT ;  /* 0x7e8000001b00780b */ /* 0x000fe20003fa4200 */
[----:B------:R-:W-:Y:S01]  /*1800*/  @!P4 FMUL R8, R8, 16777216 ;  /* 0x4b8000000808c820 */ /* 0x000fe20000400000 */
[C---:B------:R-:W-:Y:S01]  /*1810*/  FSETP.GEU.AND P4, PT, |R33|.reuse, 1.175494350822287508e-38, PT ;  /* 0x008000002100780b */ /* 0x040fe20003f8e200 */
[----:B------:R-:W-:Y:S01]  /*1820*/  FMUL R30, R33, 0.25 ;  /* 0x3e800000211e7820 */ /* 0x000fe20000400000 */
[----:B------:R-:W-:Y:S01]  /*1830*/  FSEL R21, R14, R27, P5 ;  /* 0x0000001b0e157208 */ /* 0x000fe20002800000 */
[----:B------:R0:W1:Y:S01]  /*1840*/  MUFU.RCP R11, R8 ;  /* 0x00000008000b7308 */ /* 0x0000620000001000 */
[----:B------:R-:W-:Y:S01]  /*1850*/  FSEL R14, R9, R16, P6 ;  /* 0x00000010090e7208 */ /* 0x000fe20003000000 */
[----:B------:R-:W-:Y:S01]  /*1860*/  FMUL R20, R7, 0.25 ;  /* 0x3e80000007147820 */ /* 0x000fe20000400000 */
[----:B------:R-:W-:Y:S01]  /*1870*/  FSEL R29, R29, R50, P5 ;  /* 0x000000321d1d7208 */ /* 0x000fe20002800000 */
[----:B------:R-:W-:Y:S01]  /*1880*/  @!P0 FMUL R21, R21, 16777216 ;  /* 0x4b80000015158820 */ /* 0x000fe20000400000 */
[----:B------:R-:W-:Y:S01]  /*1890*/  FSETP.GT.AND P6, PT, |R7|, 8.50705917302346158658e+37, PT ;  /* 0x7e8000000700780b */ /* 0x000fe20003fc4200 */
[----:B------:R-:W-:Y:S01]  /*18a0*/  @!P3 FMUL R14, R14, 16777216 ;  /* 0x4b8000000e0eb820 */ /* 0x000fe20000400000 */
[----:B------:R-:W-:Y:S01]  /*18b0*/  @!P3 FMUL R18, R18, 16777216 ;  /* 0x4b8000001212b820 */ /* 0x000fe20000400000 */
[----:B------:R-:W-:Y:S01]  /*18c0*/  FSETP.GT.AND P3, PT, |R33|, 8.50705917302346158658e+37, PT ;  /* 0x7e8000002100780b */ /* 0x000fe20003f64200 */
[----:B0-----:R-:W-:Y:S01]  /*18d0*/  FADD R8, R52, R33 ;  /* 0x0000002134087221 */ /* 0x001fe20000000000 */
[----:B------:R0:W2:Y:S01]  /*18e0*/  MUFU.RCP R28, R21 ;  /* 0x00000015001c7308 */ /* 0x0000a20000001000 */
[----:B------:R-:W-:Y:S01]  /*18f0*/  @!P0 FMUL R29, R29, 16777216 ;  /* 0x4b8000001d1d8820 */ /* 0x000fe20000400000 */
[----:B------:R-:W-:Y:S01]  /*1900*/  FSEL R34, R30, R33, P3 ;  /* 0x000000211e227208 */ /* 0x000fe20001800000 */
[C---:B------:R-:W-:Y:S01]  /*1910*/  FMUL R37, R8.reuse, 0.25 ;  /* 0x3e80000008257820 */ /* 0x040fe20000400000 */
[----:B------:R-:W-:Y:S01]  /*1920*/  FSETP.GEU.AND P5, PT, |R8|, 1.175494350822287508e-38, PT ;  /* 0x008000000800780b */ /* 0x000fe20003fae200 */
[----:B------:R-:W-:Y:S01]  /*1930*/  FMUL R35, R51, 0.25 ;  /* 0x3e80000033237820 */ /* 0x000fe20000400000 */
[----:B------:R-:W-:Y:S01]  /*1940*/  FSEL R19, R20, R7, P6 ;  /* 0x0000000714137208 */ /* 0x000fe20003000000 */
[----:B------:R-:W-:Y:S01]  /*1950*/  @!P4 FMUL R34, R34, 16777216 ;  /* 0x4b8000002222c820 */ /* 0x000fe20000400000 */
[----:B------:R-:W-:Y:S01]  /*1960*/  FSEL R26, R15, R48, P6 ;  /* 0x000000300f1a7208 */ /* 0x000fe20003000000 */
[----:B------:R-:W-:Y:S01]  /*1970*/  FADD R9, -R61, R62 ;  /* 0x0000003e3d097221 */ /* 0x000fe20000000100 */
[----:B------:R-:W-:Y:S01]  /*1980*/  FSETP.GT.AND P0, PT, |R8|, 8.50705917302346158658e+37, PT ;  /* 0x7e8000000800780b */ /* 0x000fe20003f04200 */
[----:B-1----:R-:W-:Y:S01]  /*1990*/  FMUL R11, R11, R12 ;  /* 0x0000000c0b0b7220 */ /* 0x002fe20000400000 */
[----:B------:R-:W-:Y:S01]  /*19a0*/  FSETP.GEU.AND P6, PT, |R7|, 1.175494350822287508e-38, PT ;  /* 0x008000000700780b */ /* 0x000fe20003fce200 */
[----:B------:R-:W1:Y:S01]  /*19b0*/  MUFU.RCP R34, R34 ;  /* 0x0000002200227308 */ /* 0x000e620000001000 */
[----:B------:R-:W-:Y:S01]  /*19c0*/  FSEL R36, R37, R8, P0 ;  /* 0x0000000825247208 */ /* 0x000fe20000000000 */
[----:B0-----:R-:W-:Y:S01]  /*19d0*/  FADD R21, -R66, R67 ;  /* 0x0000004342157221 */ /* 0x001fe20000000100 */
[----:B------:R-:W-:Y:S01]  /*19e0*/  FSEL R35, R35, R51, P3 ;  /* 0x0000003323237208 */ /* 0x000fe20001800000 */
[----:B--2---:R-:W-:Y:S01]  /*19f0*/  FMUL R28, R28, R29 ;  /* 0x0000001d1c1c7220 */ /* 0x004fe20000400000 */
[----:B------:R-:W-:Y:S01]  /*1a00*/  FSETP.NEU.AND P3, PT, R10, RZ, PT ;  /* 0x000000ff0a00720b */ /* 0x000fe20003f6d000 */
[----:B------:R-:W-:Y:S01]  /*1a10*/  @!P5 FMUL R36, R36, 16777216 ;  /* 0x4b8000002424d820 */ /* 0x000fe20000400000 */
[----:B------:R-:W-:Y:S01]  /*1a20*/  FMUL R30, R21, R21 ;  /* 0x00000015151e7220 */ /* 0x000fe20000400000 */
[----:B------:R0:W2:Y:S01]  /*1a30*/  MUFU.RCP R17, R14 ;  /* 0x0000000e00117308 */ /* 0x0000a20000001000 */
[----:B------:R-:W-:Y:S01]  /*1a40*/  FSEL R12, R11, RZ, P3 ;  /* 0x000000ff0b0c7208 */ /* 0x000fe20001800000 */
[----:B------:R-:W-:Y:S01]  /*1a50*/  @!P4 FMUL R35, R35, 16777216 ;  /* 0x4b8000002323c820 */ /* 0x000fe20000400000 */
[----:B------:R-:W-:Y:S01]  /*1a60*/  FSETP.NEU.AND P3, PT, R27, RZ, PT ;  /* 0x000000ff1b00720b */ /* 0x000fe20003f6d000 */
[----:B------:R-:W-:Y:S01]  /*1a70*/  @!P6 FMUL R19, R19, 16777216 ;  /* 0x4b8000001313e820 */ /* 0x000fe20000400000 */
[----:B------:R-:W-:Y:S01]  /*1a80*/  FADD R31, R57, R58 ;  /* 0x0000003a391f7221 */ /* 0x000fe20000000000 */
[----:B------:R-:W-:Y:S01]  /*1a90*/  FMUL R30, R49, R30 ;  /* 0x0000001e311e7220 */ /* 0x000fe20000400000 */
[----:B------:R-:W-:Y:S01]  /*1aa0*/  FSEL R28, R28, RZ, P3 ;  /* 0x000000ff1c1c7208 */ /* 0x000fe20001800000 */
[----:B------:R-:W3:Y:S01]  /*1ab0*/  MUFU.RCP R36, R36 ;  /* 0x0000002400247308 */ /* 0x000ee20000001000 */
[----:B0-----:R-:W-:Y:S01]  /*1ac0*/  FMUL R14, R9, R9 ;  /* 0x00000009090e7220 */ /* 0x001fe20000400000 */
[----:B-1----:R-:W-:Y:S01]  /*1ad0*/  FMUL R34, R34, R35 ;  /* 0x0000002322227220 */ /* 0x002fe20000400000 */
[----:B------:R-:W-:Y:S01]  /*1ae0*/  FSETP.NEU.AND P3, PT, R33, RZ, PT ;  /* 0x000000ff2100720b */ /* 0x000fe20003f6d000 */
[----:B------:R-:W-:Y:S01]  /*1af0*/  FFMA R21, R21, R28, R66 ;  /* 0x0000001c15157223 */ /* 0x000fe20000000042 */
[----:B------:R-:W-:Y:S01]  /*1b00*/  FMUL R15, R45, R14 ;  /* 0x0000000e2d0f7220 */ /* 0x000fe20000400000 */
[----:B------:R-:W-:Y:S01]  /*1b10*/  FMUL R14, R52, 0.25 ;  /* 0x3e800000340e7820 */ /* 0x000fe20000400000 */
[----:B------:R-:W-:Y:S01]  /*1b20*/  FFMA R30, R28, R30, R31 ;  /* 0x0000001e1c1e7223 */ /* 0x000fe2000000001f */
[----:B------:R-:W0:Y:S01]  /*1b30*/  MUFU.RCP R19, R19 ;  /* 0x0000001300137308 */ /* 0x000e220000001000 */
[----:B------:R-:W-:Y:S01]  /*1b40*/  FADD R68, R68, -R21 ;  /* 0x8000001544447221 */ /* 0x000fe20000000000 */
[----:B--2---:R-:W-:Y:S01]  /*1b50*/  FMUL R17, R17, R18 ;  /* 0x0000001211117220 */ /* 0x004fe20000400000 */
[----:B------:R-:W-:Y:S01]  /*1b60*/  FSEL R11, R14, R52, P0 ;  /* 0x000000340e0b7208 */ /* 0x000fe20000000000 */
[----:B------:R-:W-:Y:S01]  /*1b70*/  @!P6 FMUL R26, R26, 16777216 ;  /* 0x4b8000001a1ae820 */ /* 0x000fe20000400000 */
[----:B------:R-:W-:Y:S01]  /*1b80*/  FMUL R18, R68, R68 ;  /* 0x0000004444127220 */ /* 0x000fe20000400000 */
[----:B------:R-:W-:Y:S01]  /*1b90*/  FSEL R34, R34, RZ, P3 ;  /* 0x000000ff22227208 */ /* 0x000fe20001800000 */
[----:B------:R-:W-:Y:S01]  /*1ba0*/  FFMA R14, R9, R12, R61 ;  /* 0x0000000c090e7223 */ /* 0x000fe2000000003d */
[----:B------:R-:W-:Y:S01]  /*1bb0*/  @!P5 FMUL R11, R11, 16777216 ;  /* 0x4b8000000b0bd820 */ /* 0x000fe20000400000 */
[----:B------:R-:W-:Y:S01]  /*1bc0*/  FADD R59, R59, R30 ;  /* 0x0000001e3b3b7221 */ /* 0x000fe20000000000 */
[----:B------:R-:W-:Y:S01]  /*1bd0*/  FMUL R18, R27, R18 ;  /* 0x000000121b127220 */ /* 0x000fe20000400000 */
[----:B------:R-:W-:Y:S01]  /*1be0*/  FSETP.NEU.AND P0, PT, R16, RZ, PT ;  /* 0x000000ff1000720b */ /* 0x000fe20003f0d000 */
[----:B---3--:R-:W-:Y:S01]  /*1bf0*/  FMUL R36, R36, R11 ;  /* 0x0000000b24247220 */ /* 0x008fe20000400000 */
[----:B------:R-:W-:Y:S01]  /*1c00*/  FADD R11, R7, R7 ;  /* 0x00000007070b7221 */ /* 0x000fe20000000000 */
[----:B------:R-:W-:Y:S01]  /*1c10*/  FFMA R68, R68, R34, R21 ;  /* 0x0000002244447223 */ /* 0x000fe20000000015 */
[----:B------:R-:W-:Y:S01]  /*1c20*/  FADD R13, R53, R54 ;  /* 0x00000036350d7221 */ /* 0x000fe20000000000 */
[----:B0-----:R-:W-:Y:S01]  /*1c30*/  FMUL R19, R19, R26 ;  /* 0x0000001a13137220 */ /* 0x001fe20000400000 */
[----:B------:R-:W-:Y:S01]  /*1c40*/  FADD R63, R63, -R14 ;  /* 0x8000000e3f3f7221 */ /* 0x000fe20000000000 */
[----:B------:R-:W-:Y:S01]  /*1c50*/  FADD R21, R8, R8 ;  /* 0x0000000808157221 */ /* 0x000fe20000000000 */
[----:B------:R-:W-:Y:S01]  /*1c60*/  FSETP.GEU.AND P3, PT, |R11|, 1.175494350822287508e-38, PT ;  /* 0x008000000b00780b */ /* 0x000fe20003f6e200 */
[----:B------:R-:W-:Y:S01]  /*1c70*/  FFMA R59, R34, R18, R59 ;  /* 0x00000012223b7223 */ /* 0x000fe2000000003b */
[----:B------:R-:W-:Y:S01]  /*1c80*/  FSETP.NEU.AND P5, PT, R7, RZ, PT ;  /* 0x000000ff0700720b */ /* 0x000fe20003fad000 */
[----:B------:R-:W-:Y:S01]  /*1c90*/  FMUL R18, R11, 0.25 ;  /* 0x3e8000000b127820 */ /* 0x000fe20000400000 */
[----:B------:R-:W-:Y:S01]  /*1ca0*/  FSEL R17, R17, RZ, P0 ;  /* 0x000000ff11117208 */ /* 0x000fe20000000000 */
[----:B------:R-:W-:Y:S01]  /*1cb0*/  FFMA R12, R12, R15, R13 ;  /* 0x0000000f0c0c7223 */ /* 0x000fe2000000000d */
[----:B------:R-:W-:Y:S01]  /*1cc0*/  FMUL R9, R63, R63 ;  /* 0x0000003f3f097220 */ /* 0x000fe20000400000 */
[----:B------:R-:W-:Y:S01]  /*1cd0*/  FSETP.GT.AND P4, PT, |R11|, 8.50705917302346158658e+37, PT ;  /* 0x7e8000000b00780b */ /* 0x000fe20003f84200 */
[----:B------:R-:W-:Y:S01]  /*1ce0*/  FMUL R26, R21, 0.25 ;  /* 0x3e800000151a7820 */ /* 0x000fe20000400000 */
[----:B------:R-:W-:Y:S01]  /*1cf0*/  FSEL R19, R19, RZ, P5 ;  /* 0x000000ff13137208 */ /* 0x000fe20002800000 */
[----:B------:R-:W-:Y:S01]  /*1d00*/  FADD R12, R55, R12 ;  /* 0x0000000c370c7221 */ /* 0x000fe20000000000 */
[----:B------:R-:W-:Y:S01]  /*1d10*/  FSETP.GEU.AND P5, PT, |R21|, 1.175494350822287508e-38, PT ;  /* 0x008000001500780b */ /* 0x000fe20003fae200 */
[----:B------:R-:W-:Y:S01]  /*1d20*/  FMUL R9, R10, R9 ;  /* 0x000000090a097220 */ /* 0x000fe20000400000 */
[----:B------:R-:W-:Y:S01]  /*1d30*/  FFMA R63, R63, R17, R14 ;  /* 0x000000113f3f7223 */ /* 0x000fe2000000000e */
[----:B------:R-:W-:Y:S01]  /*1d40*/  FSEL R13, R18, R11, P4 ;  /* 0x0000000b120d7208 */ /* 0x000fe20002000000 */
[----:B------:R-:W-:Y:S01]  /*1d50*/  FADD R69, R69, -R68 ;  /* 0x8000004445457221 */ /* 0x000fe20000000000 */
[----:B------:R-:W-:Y:S01]  /*1d60*/  FSETP.NEU.AND P6, PT, R8, RZ, PT ;  /* 0x000000ff0800720b */ /* 0x000fe20003fcd000 */
[----:B------:R-:W-:Y:S01]  /*1d70*/  FFMA R9, R17, R9, R12 ;  /* 0x0000000911097223 */ /* 0x000fe2000000000c */
[----:B------:R-:W-:Y:S01]  /*1d80*/  FSETP.GT.AND P0, PT, |R21|, 8.50705917302346158658e+37, PT ;  /* 0x7e8000001500780b */ /* 0x000fe20003f04200 */
[----:B------:R-:W-:Y:S01]  /*1d90*/  FADD R64, R64, -R63 ;  /* 0x8000003f40407221 */ /* 0x000fe20000000000 */
[----:B------:R-:W-:Y:S01]  /*1da0*/  FSEL R36, R36, RZ, P6 ;  /* 0x000000ff24247208 */ /* 0x000fe20003000000 */
[----:B------:R-:W-:Y:S01]  /*1db0*/  @!P3 FMUL R13, R13, 16777216 ;  /* 0x4b8000000d0db820 */ /* 0x000fe20000400000 */
[----:B------:R-:W-:Y:S01]  /*1dc0*/  FSEL R15, R26, R21, P0 ;  /* 0x000000151a0f7208 */ /* 0x000fe20000000000 */
[----:B------:R-:W-:Y:S01]  /*1dd0*/  FADD R56, R56, R9 ;  /* 0x0000000938387221 */ /* 0x000fe20000000000 */
[C---:B------:R-:W-:Y:S01]  /*1de0*/  FFMA R63, R64.reuse, R19, R63 ;  /* 0x00000013403f7223 */ /* 0x040fe2000000003f */
[----:B------:R-:W-:Y:S01]  /*1df0*/  FMUL R9, R64, R64 ;  /* 0x0000004040097220 */ /* 0x000fe20000400000 */
[----:B------:R-:W-:Y:S01]  /*1e00*/  FFMA R68, R69, R36, R68 ;  /* 0x0000002445447223 */ /* 0x000fe20000000044 */
[----:B------:R-:W-:Y:S01]  /*1e10*/  @!P5 FMUL R15, R15, 16777216 ;  /* 0x4b8000000f0fd820 */ /* 0x000fe20000400000 */
[----:B------:R-:W0:Y:S01]  /*1e20*/  MUFU.RCP R13, R13 ;  /* 0x0000000d000d7308 */ /* 0x000e220000001000 */
[----:B------:R-:W1:Y:S01]  /*1e30*/  SHFL.BFLY PT, R12, R63, 0x10, 0x1f ;  /* 0x0e001f003f0c7f89 */ /* 0x000e6200000e0000 */
[----:B------:R-:W-:Y:S01]  /*1e40*/  FMUL R9, R16, R9 ;  /* 0x0000000910097220 */ /* 0x000fe20000400000 */
[----:B------:R-:W-:Y:S01]  /*1e50*/  FSEL R20, R20, R7, P4 ;  /* 0x0000000714147208 */ /* 0x000fe20002000000 */
[----:B------:R-:W-:Y:S01]  /*1e60*/  FMUL R10, R69, R69 ;  /* 0x00000045450a7220 */ /* 0x000fe20000400000 */
[----:B------:R-:W2:Y:S01]  /*1e70*/  SHFL.BFLY PT, R17, R68, 0x10, 0x1f ;  /* 0x0e001f0044117f89 */ /* 0x000ea200000e0000 */
[----:B------:R-:W-:Y:S01]  /*1e80*/  FFMA R9, R19, R9, R56 ;  /* 0x0000000913097223 */ /* 0x000fe20000000038 */
[----:B------:R-:W-:Y:S01]  /*1e90*/  FADD R59, R60, R59 ;  /* 0x0000003b3c3b7221 */ /* 0x000fe20000000000 */
[----:B------:R-:W3:Y:S01]  /*1ea0*/  MUFU.RCP R15, R15 ;  /* 0x0000000f000f7308 */ /* 0x000ee20000001000 */
[----:B------:R-:W-:Y:S01]  /*1eb0*/  FMUL R10, R33, R10 ;  /* 0x0000000a210a7220 */ /* 0x000fe20000400000 */
[----:B------:R-:W-:Y:S01]  /*1ec0*/  @!P3 FMUL R20, R20, 16777216 ;  /* 0x4b8000001414b820 */ /* 0x000fe20000400000 */
[----:B------:R-:W4:Y:S01]  /*1ed0*/  SHFL.BFLY PT, R14, R9, 0x10, 0x1f ;  /* 0x0e001f00090e7f89 */ /* 0x000f2200000e0000 */
[----:B------:R-:W-:Y:S01]  /*1ee0*/  FSEL R16, R37, R8, P0 ;  /* 0x0000000825107208 */ /* 0x000fe20000000000 */
[----:B------:R-:W-:Y:S01]  /*1ef0*/  FFMA R10, R36, R10, R59 ;  /* 0x0000000a240a7223 */ /* 0x000fe2000000003b */
[----:B------:R-:W-:Y:S01]  /*1f00*/  FSETP.NEU.AND P0, PT, R11, RZ, PT ;  /* 0x000000ff0b00720b */ /* 0x000fe20003f0d000 */
[----:B------:R-:W-:Y:S01]  /*1f10*/  FADD R28, R21, R21 ;  /* 0x00000015151c7221 */ /* 0x000fe20000000000 */
[----:B0-----:R-:W-:Y:S01]  /*1f20*/  FMUL R13, R13, R20 ;  /* 0x000000140d0d7220 */ /* 0x001fe20000400000 */
[----:B------:R-:W-:Y:S01]  /*1f30*/  @!P5 FMUL R16, R16, 16777216 ;  /* 0x4b8000001010d820 */ /* 0x000fe20000400000 */
[----:B------:R-:W0:Y:S01]  /*1f40*/  SHFL.BFLY PT, R19, R10, 0x10, 0x1f ;  /* 0x0e001f000a137f89 */ /* 0x000e2200000e0000 */
[C---:B------:R-:W-:Y:S01]  /*1f50*/  FMUL R29, R28.reuse, 0.25 ;  /* 0x3e8000001c1d7820 */ /* 0x040fe20000400000 */
[C---:B------:R-:W-:Y:S01]  /*1f60*/  FSETP.GT.AND P6, PT, |R28|.reuse, 8.50705917302346158658e+37, PT ;  /* 0x7e8000001c00780b */ /* 0x040fe20003fc4200 */
[----:B------:R-:W-:Y:S01]  /*1f70*/  FADD R30, R28, R28 ;  /* 0x0000001c1c1e7221 */ /* 0x000fe20000000000 */
[----:B------:R-:W-:Y:S01]  /*1f80*/  FSEL R13, R13, RZ, P0 ;  /* 0x000000ff0d0d7208 */ /* 0x000fe20000000000 */
[----:B------:R-:W-:Y:S01]  /*1f90*/  BAR.SYNC.DEFER_BLOCKING 0x0 ;  /* 0x0000000000007b1d */ /* 0x000fe20000010000 */
[----:B---3--:R-:W-:Y:S01]  /*1fa0*/  FMUL R16, R15, R16 ;  /* 0x000000100f107220 */ /* 0x008fe20000400000 */
[----:B------:R-:W-:Y:S01]  /*1fb0*/  FSETP.NEU.AND P0, PT, R21, RZ, PT ;  /* 0x000000ff1500720b */ /* 0x000fe20003f0d000 */
[----:B------:R-:W-:Y:S01]  /*1fc0*/  FADD R15, R11, R11 ;  /* 0x0000000b0b0f7221 */ /* 0x000fe20000000000 */
[----:B-1----:R-:W-:Y:S01]  /*1fd0*/  FADD R12, -R63, R12 ;  /* 0x0000000c3f0c7221 */ /* 0x002fe20000000100 */
[----:B------:R-:W-:Y:S01]  /*1fe0*/  FSEL R26, R26, R21, P6 ;  /* 0x000000151a1a7208 */ /* 0x000fe20003000000 */
[----:B--2---:R-:W-:Y:S01]  /*1ff0*/  FADD R17, -R68, R17 ;  /* 0x0000001144117221 */ /* 0x004fe20000000100 */
[----:B------:R-:W-:Y:S01]  /*2000*/  FSEL R20, R16, RZ, P0 ;  /* 0x000000ff10147208 */ /* 0x000fe20000000000 */
[C---:B------:R-:W-:Y:S01]  /*2010*/  FFMA R63, R12.reuse, R13, R63 ;  /* 0x0000000d0c3f7223 */ /* 0x040fe2000000003f */
[----:B------:R-:W-:Y:S01]  /*2020*/  FSETP.GEU.AND P5, PT, |R15|, 1.175494350822287508e-38, PT ;  /* 0x008000000f00780b */ /* 0x000fe20003fae200 */
[----:B------:R-:W-:Y:S01]  /*2030*/  FMUL R12, R12, R12 ;  /* 0x0000000c0c0c7220 */ /* 0x000fe20000400000 */
[----:B------:R-:W-:Y:S01]  /*2040*/  FSETP.GEU.AND P0, PT, |R28|, 1.175494350822287508e-38, PT ;  /* 0x008000001c00780b */ /* 0x000fe20003f0e200 */
[C---:B------:R-:W-:Y:S01]  /*2050*/  FFMA R68, R17.reuse, R20, R68 ;  /* 0x0000001411447223 */ /* 0x040fe20000000044 */
[----:B------:R-:W-:Y:S01]  /*2060*/  FMUL R17, R17, R17 ;  /* 0x0000001111117220 */ /* 0x000fe20000400000 */
[C---:B------:R-:W-:Y:S01]  /*2070*/  FMUL R16, R15.reuse, 0.25 ;  /* 0x3e8000000f107820 */ /* 0x040fe20000400000 */
[----:B------:R-:W-:Y:S01]  /*2080*/  FSETP.GT.AND P3, PT, |R15|, 8.50705917302346158658e+37, PT ;  /* 0x7e8000000f00780b */ /* 0x000fe20003f64200 */
[----:B------:R-:W-:Y:S01]  /*2090*/  FMUL R12, R7, R12 ;  /* 0x0000000c070c7220 */ /* 0x000fe20000400000 */
[----:B----4-:R-:W-:Y:S01]  /*20a0*/  FADD R14, R9, R14 ;  /* 0x0000000e090e7221 */ /* 0x010fe20000000000 */
[----:B------:R-:W-:Y:S01]  /*20b0*/  FMUL R27, R8, R17 ;  /* 0x00000011081b7220 */ /* 0x000fe20000400000 */
[----:B------:R-:W-:Y:S01]  /*20c0*/  FADD R17, R15, R15 ;  /* 0x0000000f0f117221 */ /* 0x000fe20000000000 */
[----:B------:R-:W-:Y:S01]  /*20d0*/  FSEL R7, R16, R15, P3 ;  /* 0x0000000f10077208 */ /* 0x000fe20001800000 */
[----:B------:R-:W-:Y:S01]  /*20e0*/  FFMA R12, R13, R12, R14 ;  /* 0x0000000c0d0c7223 */ /* 0x000fe2000000000e */
[-C--:B------:R-:W-:Y:S01]  /*20f0*/  FSEL R13, R29, R28.reuse, P6 ;  /* 0x0000001c1d0d7208 */ /* 0x080fe20003000000 */
[----:B0-----:R-:W-:Y:S01]  /*2100*/  FADD R19, R10, R19 ;  /* 0x000000130a137221 */ /* 0x001fe20000000000 */
[----:B------:R-:W-:Y:S01]  /*2110*/  FSEL R18, R18, R11, P3 ;  /* 0x0000000b12127208 */ /* 0x000fe20001800000 */
[----:B------:R-:W-:Y:S01]  /*2120*/  @!P5 FMUL R7, R7, 16777216 ;  /* 0x4b8000000707d820 */ /* 0x000fe20000400000 */
[C---:B------:R-:W-:Y:S01]  /*2130*/  FSETP.GEU.AND P3, PT, |R17|.reuse, 1.175494350822287508e-38, PT ;  /* 0x008000001100780b */ /* 0x040fe20003f6e200 */
[----:B------:R-:W-:Y:S01]  /*2140*/  FMUL R14, R17, 0.25 ;  /* 0x3e800000110e7820 */ /* 0x000fe20000400000 */
[----:B------:R-:W0:Y:S01]  /*2150*/  SHFL.BFLY PT, R8, R63, 0x8, 0x1f ;  /* 0x0d001f003f087f89 */ /* 0x000e2200000e0000 */
[----:B------:R-:W-:Y:S01]  /*2160*/  @!P0 FMUL R13, R13, 16777216 ;  /* 0x4b8000000d0d8820 */ /* 0x000fe20000400000 */
[----:B------:R-:W-:Y:S01]  /*2170*/  FSETP.GT.AND P4, PT, |R17|, 8.50705917302346158658e+37, PT ;  /* 0x7e8000001100780b */ /* 0x000fe20003f84200 */
[----:B------:R1:W2:Y:S01]  /*2180*/  MUFU.RCP R9, R7 ;  /* 0x0000000700097308 */ /* 0x0002a20000001000 */
[----:B------:R-:W-:Y:S01]  /*2190*/  FFMA R19, R20, R27, R19 ;  /* 0x0000001b14137223 */ /* 0x000fe20000000013 */
[----:B------:R-:W-:Y:S01]  /*21a0*/  @!P5 FMUL R18, R18, 16777216 ;  /* 0x4b8000001212d820 */ /* 0x000fe20000400000 */
[----:B------:R-:W-:Y:S01]  /*21b0*/  FSEL R10, R14, R17, P4 ;  /* 0x000000110e0a7208 */ /* 0x000fe20002000000 */
[----:B------:R-:W3:Y:S01]  /*21c0*/  SHFL.BFLY PT, R27, R68, 0x8, 0x1f ;  /* 0x0d001f00441b7f89 */ /* 0x000ee200000e0000 */
[C---:B------:R-:W-:Y:S01]  /*21d0*/  FSETP.GEU.AND P5, PT, |R30|.reuse, 1.175494350822287508e-38, PT ;  /* 0x008000001e00780b */ /* 0x040fe20003fae200 */
[C---:B------:R-:W-:Y:S01]  /*21e0*/  FMUL R31, R30.reuse, 0.25 ;  /* 0x3e8000001e1f7820 */ /* 0x040fe20000400000 */
[----:B------:R-:W-:Y:S01]  /*21f0*/  FSETP.GT.AND P6, PT, |R30|, 8.50705917302346158658e+37, PT ;  /* 0x7e8000001e00780b */ /* 0x000fe20003fc4200 */
[----:B------:R-:W4:Y:S01]  /*2200*/  MUFU.RCP R13, R13 ;  /* 0x0000000d000d7308 */ /* 0x000f220000001000 */
[----:B-1----:R-:W1:Y:S01]  /*2210*/  SHFL.BFLY PT, R7, R12, 0x8, 0x1f ;  /* 0x0d001f000c077f89 */ /* 0x002e6200000e0000 */
[----:B------:R-:W-:Y:S01]  /*2220*/  @!P3 FMUL R10, R10, 16777216 ;  /* 0x4b8000000a0ab820 */ /* 0x000fe20000400000 */
[----:B------:R-:W-:Y:S01]  /*2230*/  @!P0 FMUL R26, R26, 16777216 ;  /* 0x4b8000001a1a8820 */ /* 0x000fe20000400000 */
[----:B------:R-:W-:Y:S01]  /*2240*/  FSETP.NEU.AND P0, PT, R15, RZ, PT ;  /* 0x000000ff0f00720b */ /* 0x000fe20003f0d000 */
[----:B------:R-:W5:Y:S01]  /*2250*/  SHFL.BFLY PT, R20, R19, 0x8, 0x1f ;  /* 0x0d001f0013147f89 */ /* 0x000f6200000e0000 */
[----:B------:R-:W-:Y:S01]  /*2260*/  FSEL R29, R29, R28, P6 ;  /* 0x0000001c1d1d7208 */ /* 0x000fe20003000000 */
[----:B------:R-:W-:Y:S01]  /*2270*/  CS2R R36, SRZ ;  /* 0x0000000000247805 */ /* 0x000fe2000001ff00 */
[----:B------:R-:W1:Y:S01]  /*2280*/  MUFU.RCP R10, R10 ;  /* 0x0000000a000a7308 */ /* 0x000e620000001000 */
[----:B--2---:R-:W-:Y:S01]  /*2290*/  FMUL R9, R9, R18 ;  /* 0x0000001209097220 */ /* 0x004fe20000400000 */
[----:B------:R-:W-:Y:S01]  /*22a0*/  FSEL R18, R31, R30, P6 ;  /* 0x0000001e1f127208 */ /* 0x000fe20003000000 */
[----:B------:R-:W-:Y:S01]  /*22b0*/  @!P5 FMUL R29, R29, 16777216 ;  /* 0x4b8000001d1dd820 */ /* 0x000fe20000400000 */
[----:B------:R-:W-:Y:S01]  /*22c0*/  CS2R R38, SRZ ;  /* 0x0000000000267805 */ /* 0x000fe2000001ff00 */
[----:B0-----:R-:W-:Y:S01]  /*22d0*/  FADD R8, -R63, R8 ;  /* 0x000000083f087221 */ /* 0x001fe20000000100 */
[----:B------:R-:W-:Y:S01]  /*22e0*/  FSEL R9, R9, RZ, P0 ;  /* 0x000000ff09097208 */ /* 0x000fe20000000000 */
[----:B------:R-:W-:Y:S01]  /*22f0*/  @!P5 FMUL R18, R18, 16777216 ;  /* 0x4b8000001212d820 */ /* 0x000fe20000400000 */
[----:B----4-:R-:W-:Y:S01]  /*2300*/  FMUL R26, R13, R26 ;  /* 0x0000001a0d1a7220 */ /* 0x010fe20000400000 */
[----:B------:R-:W-:-:S02]  /*2310*/  FSEL R13, R16, R15, P4 ;  /* 0x0000000f100d7208 */ /* 0x000fc40002000000 */
[----:B------:R-:W-:Y:S01]  /*2320*/  FSETP.NEU.AND P0, PT, R28, RZ, PT ;  /* 0x000000ff1c00720b */ /* 0x000fe20003f0d000 */
[----:B------:R-:W-:Y:S01]  /*2330*/  FFMA R63, R8, R9, R63 ;  /* 0x00000009083f7223 */ /* 0x000fe2000000003f */
[----:B---3--:R-:W-:Y:S01]  /*2340*/  FADD R27, -R68, R27 ;  /* 0x0000001b441b7221 */ /* 0x008fe20000000100 */
[----:B------:R-:W-:Y:S01]  /*2350*/  @!P3 FMUL R13, R13, 16777216 ;  /* 0x4b8000000d0db820 */ /* 0x000fe20000400000 */
[----:B------:R-:W-:Y:S01]  /*2360*/  FSEL R26, R26, RZ, P0 ;  /* 0x000000ff1a1a7208 */ /* 0x000fe20000000000 */
[----:B------:R-:W-:Y:S01]  /*2370*/  FMUL R8, R8, R8 ;  /* 0x0000000808087220 */ /* 0x000fe20000400000 */
[----:B------:R-:W0:Y:S01]  /*2380*/  MUFU.RCP R18, R18 ;  /* 0x0000001200127308 */ /* 0x000e220000001000 */
[----:B-1----:R-:W-:Y:S01]  /*2390*/  FMUL R13, R10, R13 ;  /* 0x0000000d0a0d7220 */ /* 0x002fe20000400000 */
[C---:B------:R-:W-:Y:S01]  /*23a0*/  FMUL R16, R27.reuse, R27 ;  /* 0x0000001b1b107220 */ /* 0x040fe20000400000 */
[----:B------:R-:W1:Y:S01]  /*23b0*/  SHFL.BFLY PT, R10, R63, 0x4, 0x1f ;  /* 0x0c801f003f0a7f89 */ /* 0x000e6200000e0000 */
[----:B------:R-:W-:Y:S01]  /*23c0*/  FFMA R68, R27, R26, R68 ;  /* 0x0000001a1b447223 */ /* 0x000fe20000000044 */
[----:B------:R-:W-:Y:S01]  /*23d0*/  FMUL R8, R11, R8 ;  /* 0x000000080b087220 */ /* 0x000fe20000400000 */
[----:B------:R-:W-:Y:S01]  /*23e0*/  FADD R12, R12, R7 ;  /* 0x000000070c0c7221 */ /* 0x000fe20000000000 */
[----:B------:R-:W-:Y:S01]  /*23f0*/  FMUL R16, R21, R16 ;  /* 0x0000001015107220 */ /* 0x000fe20000400000 */
[----:B-----5:R-:W-:Y:S01]  /*2400*/  FADD R19, R19, R20 ;  /* 0x0000001413137221 */ /* 0x020fe20000000000 */
[----:B------:R-:W2:Y:S01]  /*2410*/  SHFL.BFLY PT, R21, R68, 0x4, 0x1f ;  /* 0x0c801f0044157f89 */ /* 0x000ea200000e0000 */
[----:B------:R-:W-:Y:S01]  /*2420*/  FFMA R8, R9, R8, R12 ;  /* 0x0000000809087223 */ /* 0x000fe2000000000c */
[C---:B------:R-:W-:Y:S01]  /*2430*/  FADD R9, R17.reuse, R17 ;  /* 0x0000001111097221 */ /* 0x040fe20000000000 */
[----:B------:R-:W-:Y:S01]  /*2440*/  FFMA R19, R26, R16, R19 ;  /* 0x000000101a137223 */ /* 0x000fe20000000013 */
[----:B------:R-:W-:Y:S01]  /*2450*/  FSETP.NEU.AND P5, PT, R17, RZ, PT ;  /* 0x000000ff1100720b */ /* 0x000fe20003fad000 */
[----:B------:R-:W-:Y:S01]  /*2460*/  FADD R20, R30, R30 ;  /* 0x0000001e1e147221 */ /* 0x000fe20000000000 */
[----:B------:R-:W3:Y:S01]  /*2470*/  SHFL.BFLY PT, R7, R8, 0x4, 0x1f ;  /* 0x0c801f0008077f89 */ /* 0x000ee200000e0000 */
[----:B0-----:R-:W-:Y:S01]  /*2480*/  FMUL R29, R18, R29 ;  /* 0x0000001d121d7220 */ /* 0x001fe20000400000 */
[C---:B------:R-:W-:Y:S01]  /*2490*/  FSETP.GEU.AND P0, PT, |R9|.reuse, 1.175494350822287508e-38, PT ;  /* 0x008000000900780b */ /* 0x040fe20003f0e200 */
[C---:B------:R-:W-:Y:S01]  /*24a0*/  FMUL R16, R9.reuse, 0.25 ;  /* 0x3e80000009107820 */ /* 0x040fe20000400000 */
[----:B------:R-:W0:Y:S01]  /*24b0*/  SHFL.BFLY PT, R18, R19, 0x4, 0x1f ;  /* 0x0c801f0013127f89 */ /* 0x000e2200000e0000 */
[----:B------:R-:W-:Y:S01]  /*24c0*/  FSETP.GT.AND P3, PT, |R9|, 8.50705917302346158658e+37, PT ;  /* 0x7e8000000900780b */ /* 0x000fe20003f64200 */
[----:B------:R-:W-:Y:S01]  /*24d0*/  FMUL R27, R20, 0.25 ;  /* 0x3e800000141b7820 */ /* 0x000fe20000400000 */
[----:B------:R-:W-:-:S02]  /*24e0*/  FSEL R13, R13, RZ, P5 ;  /* 0x000000ff0d0d7208 */ /* 0x000fc40002800000 */
[----:B------:R-:W-:Y:S02]  /*24f0*/  FSETP.GEU.AND P5, PT, |R20|, 1.175494350822287508e-38, PT ;  /* 0x008000001400780b */ /* 0x000fe40003fae200 */
[----:B------:R-:W-:Y:S01]  /*2500*/  FSETP.NEU.AND P4, PT, R30, RZ, PT ;  /* 0x000000ff1e00720b */ /* 0x000fe20003f8d000 */
[----:B-1----:R-:W-:Y:S01]  /*2510*/  FADD R10, -R63, R10 ;  /* 0x0000000a3f0a7221 */ /* 0x002fe20000000100 */
[----:B------:R-:W-:Y:S02]  /*2520*/  FSEL R11, R16, R9, P3 ;  /* 0x00000009100b7208 */ /* 0x000fe40001800000 */
[----:B------:R-:W-:Y:S01]  /*2530*/  FSETP.GT.AND P6, PT, |R20|, 8.50705917302346158658e+37, PT ;  /* 0x7e8000001400780b */ /* 0x000fe20003fc4200 */
[C---:B------:R-:W-:Y:S01]  /*2540*/  FFMA R63, R10.reuse, R13, R63 ;  /* 0x0000000d0a3f7223 */ /* 0x040fe2000000003f */
[----:B------:R-:W-:Y:S01]  /*2550*/  FSEL R29, R29, RZ, P4 ;  /* 0x000000ff1d1d7208 */ /* 0x000fe20002000000 */
[----:B------:R-:W-:Y:S01]  /*2560*/  @!P0 FMUL R11, R11, 16777216 ;  /* 0x4b8000000b0b8820 */ /* 0x000fe20000400000 */
[----:B------:R-:W-:Y:S01]  /*2570*/  FMUL R10, R10, R10 ;  /* 0x0000000a0a0a7220 */ /* 0x000fe20000400000 */
[----:B--2---:R-:W-:Y:S01]  /*2580*/  FADD R21, -R68, R21 ;  /* 0x0000001544157221 */ /* 0x004fe20000000100 */
[----:B------:R-:W-:Y:S01]  /*2590*/  FSEL R26, R27, R20, P6 ;  /* 0x000000141b1a7208 */ /* 0x000fe20003000000 */
[----:B------:R-:W1:Y:S01]  /*25a0*/  SHFL.BFLY PT, R12, R63, 0x2, 0x1f ;  /* 0x0c401f003f0c7f89 */ /* 0x000e6200000e0000 */
[----:B------:R-:W-:Y:S01]  /*25b0*/  FMUL R10, R15, R10 ;  /* 0x0000000a0f0a7220 */ /* 0x000fe20000400000 */
[C---:B------:R-:W-:Y:S01]  /*25c0*/  FFMA R68, R21.reuse, R29, R68 ;  /* 0x0000001d15447223 */ /* 0x040fe20000000044 */
[----:B---3--:R-:W-:Y:S01]  /*25d0*/  FADD R8, R8, R7 ;  /* 0x0000000708087221 */ /* 0x008fe20000000000 */
[----:B------:R-:W-:Y:S01]  /*25e0*/  FMUL R21, R21, R21 ;  /* 0x0000001515157220 */ /* 0x000fe20000400000 */
[----:B------:R-:W-:Y:S01]  /*25f0*/  @!P5 FMUL R26, R26, 16777216 ;  /* 0x4b8000001a1ad820 */ /* 0x000fe20000400000 */
[----:B------:R-:W2:Y:S01]  /*2600*/  MUFU.RCP R11, R11 ;  /* 0x0000000b000b7308 */ /* 0x000ea20000001000 */
[----:B------:R-:W-:Y:S01]  /*2610*/  FFMA R8, R13, R10, R8 ;  /* 0x0000000a0d087223 */ /* 0x000fe20000000008 */
[----:B------:R-:W-:Y:S01]  /*2620*/  FMUL R21, R28, R21 ;  /* 0x000000151c157220 */ /* 0x000fe20000400000 */
[----:B0-----:R-:W-:Y:S01]  /*2630*/  FADD R18, R19, R18 ;  /* 0x0000001213127221 */ /* 0x001fe20000000000 */
[----:B------:R-:W0:Y:S01]  /*2640*/  SHFL.BFLY PT, R15, R68, 0x2, 0x1f ;  /* 0x0c401f00440f7f89 */ /* 0x000e2200000e0000 */
[----:B------:R-:W-:Y:S01]  /*2650*/  FSEL R14, R14, R17, P3 ;  /* 0x000000110e0e7208 */ /* 0x000fe20001800000 */
[----:B------:R-:W-:Y:S01]  /*2660*/  FADD R28, R9, R9 ;  /* 0x00000009091c7221 */ /* 0x000fe20000000000 */
[----:B------:R-:W-:Y:S01]  /*2670*/  FFMA R18, R29, R21, R18 ;  /* 0x000000151d127223 */ /* 0x000fe20000000012 */
[----:B------:R-:W3:Y:S01]  /*2680*/  MUFU.RCP R26, R26 ;  /* 0x0000001a001a7308 */ /* 0x000ee20000001000 */
[----:B------:R-:W4:Y:S01]  /*2690*/  SHFL.BFLY PT, R7, R8, 0x2, 0x1f ;  /* 0x0c401f0008077f89 */ /* 0x000f2200000e0000 */
[----:B------:R-:W-:Y:S01]  /*26a0*/  @!P0 FMUL R14, R14, 16777216 ;  /* 0x4b8000000e0e8820 */ /* 0x000fe20000400000 */
[----:B------:R-:W-:Y:S01]  /*26b0*/  FSEL R31, R31, R30, P6 ;  /* 0x0000001e1f1f7208 */ /* 0x000fe20003000000 */
[----:B------:R-:W-:Y:S01]  /*26c0*/  FADD R29, R20, R20 ;  /* 0x00000014141d7221 */ /* 0x000fe20000000000 */
[----:B------:R-:W5:Y:S01]  /*26d0*/  SHFL.BFLY PT, R19, R18, 0x2, 0x1f ;  /* 0x0c401f0012137f89 */ /* 0x000f6200000e0000 */
[----:B------:R-:W-:Y:S01]  /*26e0*/  FSETP.NEU.AND P0, PT, R9, RZ, PT ;  /* 0x000000ff0900720b */ /* 0x000fe20003f0d000 */
[C---:B------:R-:W-:Y:S01]  /*26f0*/  FMUL R13, R28.reuse, 0.25 ;  /* 0x3e8000001c0d7820 */ /* 0x040fe20000400000 */
[----:B--2---:R-:W-:Y:S01]  /*2700*/  FMUL R11, R11, R14 ;  /* 0x0000000e0b0b7220 */ /* 0x004fe20000400000 */
[----:B------:R-:W-:Y:S01]  /*2710*/  @!P5 FMUL R31, R31, 16777216 ;  /* 0x4b8000001f1fd820 */ /* 0x000fe20000400000 */
[----:B-1----:R-:W-:Y:S01]  /*2720*/  FADD R12, -R63, R12 ;  /* 0x0000000c3f0c7221 */ /* 0x002fe20000000100 */
[----:B------:R-:W-:Y:S01]  /*2730*/  FSETP.GEU.AND P3, PT, |R28|, 1.175494350822287508e-38, PT ;  /* 0x008000001c00780b */ /* 0x000fe20003f6e200 */
[----:B------:R-:W-:Y:S01]  /*2740*/  FMUL R14, R29, 0.25 ;  /* 0x3e8000001d0e7820 */ /* 0x000fe20000400000 */
[----:B------:R-:W-:Y:S01]  /*2750*/  FSEL R11, R11, RZ, P0 ;  /* 0x000000ff0b0b7208 */ /* 0x000fe20000000000 */
[----:B------:R-:W-:Y:S01]  /*2760*/  FMUL R10, R12, R12 ;  /* 0x0000000c0c0a7220 */ /* 0x000fe20000400000 */
[----:B------:R-:W-:Y:S01]  /*2770*/  FSETP.NEU.AND P0, PT, R20, RZ, PT ;  /* 0x000000ff1400720b */ /* 0x000fe20003f0d000 */
[----:B---3--:R-:W-:Y:S01]  /*2780*/  FMUL R26, R26, R31 ;  /* 0x0000001f1a1a7220 */ /* 0x008fe20000400000 */
[----:B------:R-:W-:Y:S01]  /*2790*/  FSETP.GT.AND P5, PT, |R28|, 8.50705917302346158658e+37, PT ;  /* 0x7e8000001c00780b */ /* 0x000fe20003fa4200 */
[----:B------:R-:W-:Y:S01]  /*27a0*/  FFMA R12, R12, R11, R63 ;  /* 0x0000000b0c0c7223 */ /* 0x000fe2000000003f */
[----:B------:R-:W-:Y:S01]  /*27b0*/  FSETP.GT.AND P6, PT, |R29|, 8.50705917302346158658e+37, PT ;  /* 0x7e8000001d00780b */ /* 0x000fe20003fc4200 */
[----:B0-----:R-:W-:Y:S01]  /*27c0*/  FADD R15, -R68, R15 ;  /* 0x0000000f440f7221 */ /* 0x001fe20000000100 */
[----:B------:R-:W-:Y:S01]  /*27d0*/  FSEL R26, R26, RZ, P0 ;  /* 0x000000ff1a1a7208 */ /* 0x000fe20000000000 */
[----:B------:R-:W-:Y:S01]  /*27e0*/  FMUL R10, R17, R10 ;  /* 0x0000000a110a7220 */ /* 0x000fe20000400000 */
[----:B------:R-:W-:Y:S01]  /*27f0*/  FSETP.GEU.AND P0, PT, |R29|, 1.175494350822287508e-38, PT ;  /* 0x008000001d00780b */ /* 0x000fe20003f0e200 */
[----:B----4-:R-:W-:-:S02]  /*2800*/  FADD R8, R8, R7 ;  /* 0x0000000708087221 */ /* 0x010fc40000000000 */
[C---:B------:R-:W-:Y:S01]  /*2810*/  FFMA R68, R15.reuse, R26, R68 ;  /* 0x0000001a0f447223 */ /* 0x040fe20000000044 */
[----:B------:R-:W-:Y:S01]  /*2820*/  FMUL R15, R15, R15 ;  /* 0x0000000f0f0f7220 */ /* 0x000fe20000400000 */
[----:B------:R-:W0:Y:S01]  /*2830*/  SHFL.BFLY PT, R7, R12, 0x1, 0x1f ;  /* 0x0c201f000c077f89 */ /* 0x000e2200000e0000 */
[----:B------:R-:W-:Y:S01]  /*2840*/  FSEL R13, R13, R28, P5 ;  /* 0x0000001c0d0d7208 */ /* 0x000fe20002800000 */
[----:B-----5:R-:W-:Y:S01]  /*2850*/  FADD R19, R18, R19 ;  /* 0x0000001312137221 */ /* 0x020fe20000000000 */
[----:B------:R-:W-:Y:S01]  /*2860*/  FSEL R21, R14, R29, P6 ;  /* 0x0000001d0e157208 */ /* 0x000fe20003000000 */
[----:B------:R-:W-:Y:S01]  /*2870*/  FMUL R15, R30, R15 ;  /* 0x0000000f1e0f7220 */ /* 0x000fe20000400000 */
[----:B------:R-:W1:Y:S01]  /*2880*/  SHFL.BFLY PT, R17, R68, 0x1, 0x1f ;  /* 0x0c201f0044117f89 */ /* 0x000e6200000e0000 */
[----:B------:R-:W-:Y:S01]  /*2890*/  @!P3 FMUL R13, R13, 16777216 ;  /* 0x4b8000000d0db820 */ /* 0x000fe20000400000 */
[----:B------:R-:W-:Y:S01]  /*28a0*/  FFMA R8, R11, R10, R8 ;  /* 0x0000000a0b087223 */ /* 0x000fe20000000008 */
[----:B------:R-:W-:Y:S01]  /*28b0*/  @!P0 FMUL R21, R21, 16777216 ;  /* 0x4b80000015158820 */ /* 0x000fe20000400000 */
[----:B------:R-:W-:Y:S01]  /*28c0*/  FFMA R15, R26, R15, R19 ;  /* 0x0000000f1a0f7223 */ /* 0x000fe20000000013 */
[----:B------:R-:W-:Y:S01]  /*28d0*/  FSEL R16, R16, R9, P5 ;  /* 0x0000000910107208 */ /* 0x000fe20002800000 */
[----:B------:R-:W-:Y:S01]  /*28e0*/  IMAD.MOV.U32 R19, RZ, RZ, 0x2 ;  /* 0x00000002ff137424 */ /* 0x000fe200078e00ff */
[----:B------:R-:W2:Y:S01]  /*28f0*/  SHFL.BFLY PT, R11, R8, 0x1, 0x1f ;  /* 0x0c201f00080b7f89 */ /* 0x000ea200000e0000 */
[----:B------:R-:W3:Y:S01]  /*2900*/  MUFU.RCP R13, R13 ;  /* 0x0000000d000d7308 */ /* 0x000ee20000001000 */
[----:B------:R-:W-:Y:S01]  /*2910*/  FSEL R26, R27, R20, P6 ;  /* 0x000000141b1a7208 */ /* 0x000fe20003000000 */
[----:B------:R-:W-:Y:S01]  /*2920*/  @!P3 FMUL R16, R16, 16777216 ;  /* 0x4b8000001010b820 */ /* 0x000fe20000400000 */
[----:B------:R-:W4:Y:S01]  /*2930*/  SHFL.BFLY PT, R14, R15, 0x1, 0x1f ;  /* 0x0c201f000f0e7f89 */ /* 0x000f2200000e0000 */
[----:B------:R-:W-:-:S02]  /*2940*/  FSETP.NEU.AND P5, PT, R28, RZ, PT ;  /* 0x000000ff1c00720b */ /* 0x000fc40003fad000 */
[----:B------:R-:W-:Y:S01]  /*2950*/  @!P0 FMUL R26, R26, 16777216 ;  /* 0x4b8000001a1a8820 */ /* 0x000fe20000400000 */
[----:B------:R-:W-:Y:S01]  /*2960*/  FSETP.NEU.AND P0, PT, R29, RZ, PT ;  /* 0x000000ff1d00720b */ /* 0x000fe20003f0d000 */
[----:B------:R-:W5:Y:S01]  /*2970*/  MUFU.RCP R21, R21 ;  /* 0x0000001500157308 */ /* 0x000f620000001000 */
[C---:B------:R-:W-:Y:S01]  /*2980*/  LOP3.LUT P4, RZ, R3.reuse, 0x1f, RZ, 0xc0, !PT ;  /* 0x0000001f03ff7812 */ /* 0x040fe2000788c0ff */
[----:B0-----:R-:W-:Y:S01]  /*2990*/  FADD R7, -R12, R7 ;  /* 0x000000070c077221 */ /* 0x001fe20000000100 */
[----:B------:R-:W-:Y:S02]  /*29a0*/  SHF.R.U32.HI R18, RZ, 0x3, R3 ;  /* 0x00000003ff127819 */ /* 0x000fe40000011603 */
[----:B------:R-:W-:Y:S01]  /*29b0*/  ISETP.GE.AND P3, PT, R3, 0x10, PT ;  /* 0x000000100300780c */ /* 0x000fe20003f66270 */
[----:B------:R-:W-:Y:S01]  /*29c0*/  FMUL R10, R7, R7 ;  /* 0x00000007070a7220 */ /* 0x000fe20000400000 */
[----:B-1----:R-:W-:Y:S01]  /*29d0*/  FADD R17, -R68, R17 ;  /* 0x0000001144117221 */ /* 0x002fe20000000100 */
[----:B---3--:R-:W-:Y:S01]  /*29e0*/  FMUL R13, R13, R16 ;  /* 0x000000100d0d7220 */ /* 0x008fe20000400000 */
[----:B------:R-:W-:Y:S01]  /*29f0*/  LOP3.LUT R18, R18, 0x1c, RZ, 0xc0, !PT ;  /* 0x0000001c12127812 */ /* 0x000fe200078ec0ff */
[----:B------:R-:W-:Y:S01]  /*2a00*/  FMUL R10, R9, R10 ;  /* 0x0000000a090a7220 */ /* 0x000fe20000400000 */
[----:B------:R-:W-:-:S02]  /*2a10*/  FMUL R9, R17, R17 ;  /* 0x0000001111097220 */ /* 0x000fc40000400000 */
[----:B------:R-:W-:Y:S01]  /*2a20*/  FSEL R13, R13, RZ, P5 ;  /* 0x000000ff0d0d7208 */ /* 0x000fe20002800000 */
[----:B--2---:R-:W-:Y:S01]  /*2a30*/  FADD R8, R8, R11 ;  /* 0x0000000b08087221 */ /* 0x004fe20000000000 */
[----:B-----5:R-:W-:Y:S01]  /*2a40*/  FMUL R21, R21, R26 ;  /* 0x0000001a15157220 */ /* 0x020fe20000400000 */
[----:B------:R-:W-:Y:S01]  /*2a50*/  FMUL R9, R20, R9 ;  /* 0x0000000914097220 */ /* 0x000fe20000400000 */
[----:B------:R-:W-:Y:S01]  /*2a60*/  @!P4 STS [R18+0x80], R28 ;  /* 0x0000801c1200c388 */ /* 0x000fe20000000800 */
[----:B----4-:R-:W-:Y:S01]  /*2a70*/  FADD R14, R15, R14 ;  /* 0x0000000e0f0e7221 */ /* 0x010fe20000000000 */
[----:B------:R-:W-:Y:S01]  /*2a80*/  FFMA R7, R7, R13, R12 ;  /* 0x0000000d07077223 */ /* 0x000fe2000000000c */
[----:B------:R-:W-:Y:S01]  /*2a90*/  FSEL R21, R21, RZ, P0 ;  /* 0x000000ff15157208 */ /* 0x000fe20000000000 */
[----:B------:R-:W-:Y:S01]  /*2aa0*/  FFMA R13, R13, R10, R8 ;  /* 0x0000000a0d0d7223 */ /* 0x000fe20000000008 */
[----:B------:R-:W-:Y:S03]  /*2ab0*/  @!P4 STS [R18+0xa0], R29 ;  /* 0x0000a01d1200c388 */ /* 0x000fe60000000800 */
[----:B------:R-:W-:Y:S01]  /*2ac0*/  FFMA R17, R17, R21, R68 ;  /* 0x0000001511117223 */ /* 0x000fe20000000044 */
[----:B------:R-:W-:Y:S01]  /*2ad0*/  FFMA R21, R21, R9, R14 ;  /* 0x0000000915157223 */ /* 0x000fe2000000000e */
[----:B------:R-:W-:Y:S04]  /*2ae0*/  @!P4 STS [R18], R7 ;  /* 0x000000071200c388 */ /* 0x000fe80000000800 */
[----:B------:R-:W-:Y:S04]  /*2af0*/  @!P4 STS [R18+0x20], R17 ;  /* 0x000020111200c388 */ /* 0x000fe80000000800 */
[----:B------:R-:W-:Y:S04]  /*2b00*/  @!P4 STS [R18+0x40], R13 ;  /* 0x0000400d1200c388 */ /* 0x000fe80000000800 */
[----:B------:R-:W-:Y:S04]  /*2b10*/  @!P4 STS [R18+0x60], R21 ;  /* 0x000060151200c388 */ /* 0x000fe80000000800 */
[----:B------:R-:W-:Y:S06]  /*2b20*/  BAR.SYNC.DEFER_BLOCKING 0x0 ;  /* 0x0000000000007b1d */ /* 0x000fec0000010000 */
[----:B------:R-:W0:Y:S04]  /*2b30*/  @!P3 LDS R6, [R3.X4+0x80] ;  /* 0x000080000306b984 */ /* 0x000e280000004800 */
[----:B------:R-:W-:Y:S04]  /*2b40*/  @!P3 LDS R4, [R3.X4] ;  /* 0x000000000304b984 */ /* 0x000fe80000004800 */
[----:B------:R-:W1:Y:S04]  /*2b50*/  @!P3 LDS R5, [R3.X4+0x40] ;  /* 0x000040000305b984 */ /* 0x000e680000004800 */
[----:B0-----:R-:W0:Y:S04]  /*2b60*/  SHFL.BFLY PT, R9, R6, 0x4, 0x1f ;  /* 0x0c801f0006097f89 */ /* 0x001e2800000e0000 */
[----:B-1----:R-:W1:Y:S01]  /*2b70*/  SHFL.BFLY PT, R8, R5, 0x4, 0x1f ;  /* 0x0c801f0005087f89 */ /* 0x002e6200000e0000 */
[----:B0-----:R-:W-:-:S04]  /*2b80*/  FADD R10, R6, R9 ;  /* 0x00000009060a7221 */ /* 0x001fc80000000000 */
[C---:B------:R-:W-:Y:S01]  /*2b90*/  FMUL R7, R10.reuse, 0.25 ;  /* 0x3e8000000a077820 */ /* 0x040fe20000400000 */
[C---:B------:R-:W-:Y:S01]  /*2ba0*/  FSETP.GEU.AND P5, PT, |R10|.reuse, 1.175494350822287508e-38, PT ;  /* 0x008000000a00780b */ /* 0x040fe20003fae200 */
[----:B------:R-:W0:Y:S01]  /*2bb0*/  SHFL.BFLY PT, R13, R10, 0x2, 0x1f ;  /* 0x0c401f000a0d7f89 */ /* 0x000e2200000e0000 */
[----:B------:R-:W-:Y:S01]  /*2bc0*/  FSETP.GT.AND P0, PT, |R10|, 8.50705917302346158658e+37, PT ;  /* 0x7e8000000a00780b */ /* 0x000fe20003f04200 */
[----:B-1----:R-:W-:-:S03]  /*2bd0*/  FADD R5, R5, R8 ;  /* 0x0000000805057221 */ /* 0x002fc60000000000 */
[----:B------:R-:W-:Y:S02]  /*2be0*/  FSEL R11, R7, R10, P0 ;  /* 0x0000000a070b7208 */ /* 0x000fe40000000000 */
[----:B------:R-:W1:Y:S05]  /*2bf0*/  SHFL.BFLY PT, R7, R4, 0x4, 0x1f ;  /* 0x0c801f0004077f89 */ /* 0x000e6a00000e0000 */
[----:B------:R-:W-:Y:S02]  /*2c00*/  @!P5 FMUL R11, R11, 16777216 ;  /* 0x4b8000000b0bd820 */ /* 0x000fe40000400000 */
[----:B------:R-:W-:Y:S02]  /*2c10*/  @P0 FMUL R9, R9, 0.25 ;  /* 0x3e80000009090820 */ /* 0x000fe40000400000 */
[----:B------:R2:W3:Y:S02]  /*2c20*/  MUFU.RCP R12, R11 ;  /* 0x0000000b000c7308 */ /* 0x0004e40000001000 */
[----:B------:R-:W-:Y:S01]  /*2c30*/  @!P5 FMUL R9, R9, 16777216 ;  /* 0x4b8000000909d820 */ /* 0x000fe20000400000 */
[C---:B------:R-:W-:Y:S01]  /*2c40*/  FSETP.NEU.AND P5, PT, R10.reuse, RZ, PT ;  /* 0x000000ff0a00720b */ /* 0x040fe20003fad000 */
[----:B0-----:R-:W-:-:S04]  /*2c50*/  FADD R14, R10, R13 ;  /* 0x0000000d0a0e7221 */ /* 0x001fc80000000000 */
[C---:B------:R-:W-:Y:S01]  /*2c60*/  FMUL R15, R14.reuse, 0.25 ;  /* 0x3e8000000e0f7820 */ /* 0x040fe20000400000 */
[C---:B------:R-:W-:Y:S01]  /*2c70*/  FSETP.GEU.AND P6, PT, |R14|.reuse, 1.175494350822287508e-38, PT ;  /* 0x008000000e00780b */ /* 0x040fe20003fce200 */
[----:B--2---:R-:W0:Y:S01]  /*2c80*/  SHFL.BFLY PT, R11, R14, 0x1, 0x1f ;  /* 0x0c201f000e0b7f89 */ /* 0x004e2200000e0000 */
[----:B------:R-:W-:Y:S01]  /*2c90*/  FSETP.GT.AND P0, PT, |R14|, 8.50705917302346158658e+37, PT ;  /* 0x7e8000000e00780b */ /* 0x000fe20003f04200 */
[----:B---3--:R-:W-:Y:S01]  /*2ca0*/  FMUL R12, R12, R9 ;  /* 0x000000090c0c7220 */ /* 0x008fe20000400000 */
[----:B-1----:R-:W-:Y:S02]  /*2cb0*/  FADD R7, -R4, R7 ;  /* 0x0000000704077221 */ /* 0x002fe40000000100 */
[----:B------:R-:W-:Y:S02]  /*2cc0*/  FSEL R15, R15, R14, P0 ;  /* 0x0000000e0f0f7208 */ /* 0x000fe40000000000 */
[----:B------:R-:W-:Y:S01]  /*2cd0*/  FSEL R12, R12, RZ, P5 ;  /* 0x000000ff0c0c7208 */ /* 0x000fe20002800000 */
[----:B------:R-:W-:-:S04]  /*2ce0*/  FMUL R9, R7, R7 ;  /* 0x0000000707097220 */ /* 0x000fc80000400000 */
[----:B------:R-:W-:Y:S01]  /*2cf0*/  FFMA R4, R7, R12, R4 ;  /* 0x0000000c07047223 */ /* 0x000fe20000000004 */
[----:B------:R-:W-:Y:S01]  /*2d00*/  @!P6 FMUL R15, R15, 16777216 ;  /* 0x4b8000000f0fe820 */ /* 0x000fe20000400000 */
[----:B------:R-:W-:Y:S01]  /*2d10*/  FMUL R9, R6, R9 ;  /* 0x0000000906097220 */ /* 0x000fe20000400000 */
[----:B------:R-:W-:Y:S01]  /*2d20*/  @P0 FMUL R13, R13, 0.25 ;  /* 0x3e8000000d0d0820 */ /* 0x000fe20000400000 */
[----:B------:R-:W-:Y:S01]  /*2d30*/  FSETP.NEU.AND P0, PT, R14, RZ, PT ;  /* 0x000000ff0e00720b */ /* 0x000fe20003f0d000 */
[----:B------:R-:W1:Y:S01]  /*2d40*/  SHFL.BFLY PT, R7, R4, 0x2, 0x1f ;  /* 0x0c401f0004077f89 */ /* 0x000e6200000e0000 */
[----:B------:R-:W2:Y:S01]  /*2d50*/  MUFU.RCP R8, R15 ;  /* 0x0000000f00087308 */ /* 0x000ea20000001000 */
[----:B------:R-:W-:Y:S01]  /*2d60*/  FFMA R5, R12, R9, R5 ;  /* 0x000000090c057223 */ /* 0x000fe20000000005 */
[----:B------:R-:W-:-:S04]  /*2d70*/  @!P6 FMUL R13, R13, 16777216 ;  /* 0x4b8000000d0de820 */ /* 0x000fc80000400000 */
[----:B------:R-:W3:Y:S01]  /*2d80*/  SHFL.BFLY PT, R6, R5, 0x2, 0x1f ;  /* 0x0c401f0005067f89 */ /* 0x000ee200000e0000 */
[----:B0-----:R-:W-:-:S05]  /*2d90*/  FADD R12, R14, R11 ;  /* 0x0000000b0e0c7221 */ /* 0x001fca0000000000 */
[----:B------:R-:W-:Y:S01]  /*2da0*/  FSETP.GEU.AND P5, PT, |R12|, 1.175494350822287508e-38, PT ;  /* 0x008000000c00780b */ /* 0x000fe20003fae200 */
[----:B--2---:R-:W-:Y:S01]  /*2db0*/  FMUL R8, R8, R13 ;  /* 0x0000000d08087220 */ /* 0x004fe20000400000 */
[----:B------:R-:W-:-:S04]  /*2dc0*/  FMUL R13, R12, 0.25 ;  /* 0x3e8000000c0d7820 */ /* 0x000fc80000400000 */
[----:B------:R-:W-:Y:S01]  /*2dd0*/  FSEL R8, R8, RZ, P0 ;  /* 0x000000ff08087208 */ /* 0x000fe20000000000 */
[----:B-1----:R-:W-:Y:S01]  /*2de0*/  FADD R7, -R4, R7 ;  /* 0x0000000704077221 */ /* 0x002fe20000000100 */
[----:B------:R-:W-:-:S03]  /*2df0*/  FSETP.GT.AND P0, PT, |R12|, 8.50705917302346158658e+37, PT ;  /* 0x7e8000000c00780b */ /* 0x000fc60003f04200 */
[C---:B------:R-:W-:Y:S01]  /*2e00*/  FMUL R9, R7.reuse, R7 ;  /* 0x0000000707097220 */ /* 0x040fe20000400000 */
[----:B------:R-:W-:Y:S01]  /*2e10*/  FFMA R4, R7, R8, R4 ;  /* 0x0000000807047223 */ /* 0x000fe20000000004 */
[----:B------:R-:W-:Y:S01]  /*2e20*/  FSEL R13, R13, R12, P0 ;  /* 0x0000000c0d0d7208 */ /* 0x000fe20000000000 */
[----:B---3--:R-:W-:Y:S01]  /*2e30*/  FADD R5, R5, R6 ;  /* 0x0000000605057221 */ /* 0x008fe20000000000 */
[----:B------:R-:W-:Y:S02]  /*2e40*/  FMUL R9, R10, R9 ;  /* 0x000000090a097220 */ /* 0x000fe40000400000 */
[----:B------:R-:W0:Y:S01]  /*2e50*/  SHFL.BFLY PT, R7, R4, 0x1, 0x1f ;  /* 0x0c201f0004077f89 */ /* 0x000e2200000e0000 */
[----:B------:R-:W-:Y:S01]  /*2e60*/  @!P5 FMUL R13, R13, 16777216 ;  /* 0x4b8000000d0dd820 */ /* 0x000fe20000400000 */
[----:B------:R-:W-:Y:S02]  /*2e70*/  FFMA R5, R8, R9, R5 ;  /* 0x0000000908057223 */ /* 0x000fe40000000005 */
[----:B------:R-:W-:Y:S01]  /*2e80*/  @P0 FMUL R11, R11, 0.25 ;  /* 0x3e8000000b0b0820 */ /* 0x000fe20000400000 */
[----:B------:R-:W1:Y:S01]  /*2e90*/  MUFU.RCP R8, R13 ;  /* 0x0000000d00087308 */ /* 0x000e620000001000 */
[----:B------:R-:W-:Y:S01]  /*2ea0*/  LOP3.LUT P0, RZ, R3, 0x7, RZ, 0xc0, !PT ;  /* 0x0000000703ff7812 */ /* 0x000fe2000780c0ff */
[----:B------:R-:W2:Y:S01]  /*2eb0*/  SHFL.BFLY PT, R6, R5, 0x1, 0x1f ;  /* 0x0c201f0005067f89 */ /* 0x000ea200000e0000 */
[----:B------:R-:W-:Y:S01]  /*2ec0*/  @!P5 FMUL R11, R11, 16777216 ;  /* 0x4b8000000b0bd820 */ /* 0x000fe20000400000 */
[----:B------:R-:W-:-:S02]  /*2ed0*/  FSETP.NEU.AND P5, PT, R12, RZ, PT ;  /* 0x000000ff0c00720b */ /* 0x000fc40003fad000 */
[----:B------:R-:W-:Y:S01]  /*2ee0*/  ISETP.LT.AND P0, PT, R3, 0x10, !P0 ;  /* 0x000000100300780c */ /* 0x000fe20004701270 */
[----:B-1----:R-:W-:Y:S01]  /*2ef0*/  FMUL R8, R8, R11 ;  /* 0x0000000b08087220 */ /* 0x002fe20000400000 */
[----:B0-----:R-:W-:-:S11]  /*2f00*/  FADD R7, -R4, R7 ;  /* 0x0000000704077221 */ /* 0x001fd60000000100 */
[----:B------:R-:W-:Y:S01]  /*2f10*/  @P0 STS [R3.X4+0x80], R12 ;  /* 0x0000800c03000388 */ /* 0x000fe20000004800 */
[----:B------:R-:W-:Y:S01]  /*2f20*/  FSEL R8, R8, RZ, P5 ;  /* 0x000000ff08087208 */ /* 0x000fe20002800000 */
[----:B------:R-:W-:Y:S01]  /*2f30*/  FMUL R11, R7, R7 ;  /* 0x00000007070b7220 */ /* 0x000fe20000400000 */
[----:B--2---:R-:W-:-:S03]  /*2f40*/  FADD R9, R5, R6 ;  /* 0x0000000605097221 */ /* 0x004fc60000000000 */
[----:B------:R-:W-:Y:S01]  /*2f50*/  FMUL R11, R14, R11 ;  /* 0x0000000b0e0b7220 */ /* 0x000fe20000400000 */
[----:B------:R-:W-:Y:S01]  /*2f60*/  FFMA R6, R7, R8, R4 ;  /* 0x0000000807067223 */ /* 0x000fe20000000004 */
[----:B------:R-:W-:Y:S02]  /*2f70*/  IMAD.WIDE R4, R32, R19, c[0x0][0x1a0] ;  /* 0x0000680020047625 */ /* 0x000fe400078e0213 */
[----:B------:R-:W-:Y:S02]  /*2f80*/  FFMA R8, R8, R11, R9 ;  /* 0x0000000b08087223 */ /* 0x000fe40000000009 */
[----:B------:R-:W-:Y:S04]  /*2f90*/  @P0 STS [R3.X4], R6 ;  /* 0x0000000603000388 */ /* 0x000fe80000004800 */
[----:B------:R0:W-:Y:S04]  /*2fa0*/  @P0 STS [R3.X4+0x40], R8 ;  /* 0x0000400803000388 */ /* 0x0001e80000004800 */
[----:B------:R-:W-:Y:S06]  /*2fb0*/  BAR.SYNC.DEFER_BLOCKING 0x0 ;  /* 0x0000000000007b1d */ /* 0x000fec0000010000 */
[----:B------:R-:W2:Y:S01]  /*2fc0*/  @!P1 LDG.E.EF.128 R36, [R4.64] ;  /* 0x0000000404249981 */ /* 0x000ea2000c0e1d00 */
[C---:B------:R-:W-:Y:S01]  /*2fd0*/  IMAD.SHL.U32 R7, R3.reuse, 0x4, RZ ;  /* 0x0000000403077824 */ /* 0x040fe200078e00ff */
[----:B------:R-:W-:Y:S01]  /*2fe0*/  LOP3.LUT R16, R3, 0xff, RZ, 0xc0, !PT ;  /* 0x000000ff03107812 */ /* 0x000fe200078ec0ff */
[----:B------:R-:W-:Y:S01]  /*2ff0*/  IMAD.MOV.U32 R30, RZ, RZ, 0x4 ;  /* 0x00000004ff1e7424 */ /* 0x000fe200078e00ff */
[----:B------:R-:W-:Y:S01]  /*3000*/  LDS R26, [RZ] ;  /* 0x00000000ff1a7984 */ /* 0x000fe20000000800 */
[----:B------:R-:W-:Y:S01]  /*3010*/  IMAD.MOV.U32 R21, RZ, RZ, 0x8 ;  /* 0x00000008ff157424 */ /* 0x000fe200078e00ff */
[----:B------:R-:W-:-:S02]  /*3020*/  LOP3.LUT R7, R7, 0x3fc, RZ, 0xc0, !PT ;  /* 0x000003fc07077812 */ /* 0x000fc400078ec0ff */
[----:B------:R-:W-:Y:S02]  /*3030*/  LDS R27, [0x20] ;  /* 0x00002000ff1b7984 */ /* 0x000fe40000000800 */
[----:B------:R-:W-:Y:S02]  /*3040*/  LOP3.LUT R34, R7, 0x3000, RZ, 0xfc, !PT ;  /* 0x0000300007227812 */ /* 0x000fe400078efcff */
[----:B------:R-:W1:Y:S03]  /*3050*/  LDS R28, [0x40] ;  /* 0x00004000ff1c7984 */ /* 0x000e660000000800 */
[C---:B------:R-:W-:Y:S01]  /*3060*/  IMAD.WIDE.U32 R14, R34.reuse, R19, c[0x0][0x170] ;  /* 0x00005c00220e7625 */ /* 0x040fe200078e0013 */
[----:B------:R-:W3:Y:S03]  /*3070*/  LDS R29, [0x60] ;  /* 0x00006000ff1d7984 */ /* 0x000ee60000000800 */
[----:B0-----:R-:W-:Y:S01]  /*3080*/  IMAD.WIDE.U32 R8, R34, R30, c[0x0][0x168] ;  /* 0x00005a0022087625 */ /* 0x001fe200078e001e */
[----:B------:R-:W-:Y:S03]  /*3090*/  BAR.SYNC.DEFER_BLOCKING 0x0 ;  /* 0x0000000000007b1d */ /* 0x000fe60000010000 */
[----:B------:R-:W-:-:S02]  /*30a0*/  IMAD.MOV.U32 R17, RZ, RZ, 0x10 ;  /* 0x00000010ff117424 */ /* 0x000fc400078e00ff */
[----:B------:R-:W-:-:S04]  /*30b0*/  IMAD.WIDE.U32 R20, R16, R21, c[0x0][0x170] ;  /* 0x00005c0010147625 */ /* 0x000fc800078e0015 */
[----:B------:R-:W-:Y:S01]  /*30c0*/  IMAD.WIDE.U32 R16, R16, R17, c[0x0][0x168] ;  /* 0x00005a0010107625 */ /* 0x000fe200078e0011 */
[----:B--2---:R-:W-:Y:S04]  /*30d0*/  STS.128 [R24], R36 ;  /* 0x0000002418007388 */ /* 0x004fe80000000c00 */
[----:B------:R-:W-:Y:S06]  /*30e0*/  BAR.SYNC.DEFER_BLOCKING 0x0 ;  /* 0x0000000000007b1d */ /* 0x000fec0000010000 */
[----:B------:R-:W2:Y:S04]  /*30f0*/  LDG.E.EL.64 R14, [R14.64] ;  /* 0x000000040e0e7981 */ /* 0x000ea8000c2e1b00 */
[----:B------:R-:W4:Y:S04]  /*3100*/  LDG.E.EL.128 R8, [R8.64] ;  /* 0x0000000408087981 */ /* 0x000f28000c2e1d00 */
[----:B------:R-:W5:Y:S04]  /*3110*/  LDG.E.EL.64 R40, [R20.64+0x4800] ;  /* 0x0048000414287981 */ /* 0x000f68000c2e1b00 */
[----:B------:R-:W5:Y:S01]  /*3120*/  LDG.E.EL.128 R4, [R16.64+0x9000] ;  /* 0x0090000410047981 */ /* 0x000f62000c2e1d00 */
[----:B------:R-:W-:Y:S01]  /*3130*/  IMAD.MOV.U32 R35, RZ, RZ, 0x39aaaaab ;  /* 0x39aaaaabff237424 */ /* 0x000fe200078e00ff */
[C---:B------:R-:W-:Y:S01]  /*3140*/  IADD3 R46, R32.reuse, 0x400, RZ ;  /* 0x00000400202e7810 */ /* 0x040fe20007ffe0ff */
[----:B------:R-:W-:Y:S01]  /*3150*/  IMAD.WIDE R48, R32, R19, c[0x0][0x1a8] ;  /* 0x00006a0020307625 */ /* 0x000fe200078e0213 */
[----:B------:R-:W0:Y:S01]  /*3160*/  LDS.64 R38, [R25] ;  /* 0x0000000019267984 */ /* 0x000e220000000a00 */
[-C--:B-1----:R-:W-:Y:S01]  /*3170*/  FFMA R28, R28, R35.reuse, 9.9999999747524270788e-07 ;  /* 0x358637bd1c1c7423 */ /* 0x082fe20000000023 */
[----:B---3--:R-:W-:-:S02]  /*3180*/  FFMA R29, R29, R35, 9.9999999747524270788e-07 ;  /* 0x358637bd1d1d7423 */ /* 0x008fc40000000023 */
[----:B------:R-:W1:Y:S03]  /*3190*/  LDS.64 R12, [R25+0x810] ;  /* 0x00081000190c7984 */ /* 0x000e660000000a00 */
[----:B------:R-:W3:Y:S08]  /*31a0*/  MUFU.RSQ R28, R28 ;  /* 0x0000001c001c7308 */ /* 0x000ef00000001400 */
[----:B------:R-:W0:Y:S01]  /*31b0*/  MUFU.RSQ R29, R29 ;  /* 0x0000001d001d7308 */ /* 0x000e220000001400 */
[----:B------:R-:W-:Y:S01]  /*31c0*/  BAR.SYNC.DEFER_BLOCKING 0x0 ;  /* 0x0000000000007b1d */ /* 0x000fe20000010000 */
[C---:B--2---:R-:W-:Y:S01]  /*31d0*/  IMAD.U32 R33, R15.reuse, 0x10000, RZ ;  /* 0x000100000f217824 */ /* 0x044fe200078e00ff */
[----:B------:R-:W-:Y:S01]  /*31e0*/  PRMT R15, R15, 0x7632, R15 ;  /* 0x000076320f0f7816 */ /* 0x000fe2000000000f */
[C---:B------:R-:W-:Y:S01]  /*31f0*/  IMAD.U32 R31, R14.reuse, 0x10000, RZ ;  /* 0x000100000e1f7824 */ /* 0x040fe200078e00ff */
[----:B------:R-:W-:Y:S01]  /*3200*/  PRMT R14, R14, 0x7632, R14 ;  /* 0x000076320e0e7816 */ /* 0x000fe2000000000e */
[----:B----4-:R-:W-:-:S02]  /*3210*/  FADD R10, R10, R33 ;  /* 0x000000210a0a7221 */ /* 0x010fc40000000000 */
[----:B------:R-:W-:Y:S01]  /*3220*/  FADD R35, R8, R31 ;  /* 0x0000001f08237221 */ /* 0x000fe20000000000 */
[----:B------:R-:W-:Y:S01]  /*3230*/  IMAD.U32 R8, R15, 0x10000, RZ ;  /* 0x000100000f087824 */ /* 0x000fe200078e00ff */
[----:B------:R-:W-:Y:S01]  /*3240*/  FADD R10, R10, 1 ;  /* 0x3f8000000a0a7421 */ /* 0x000fe20000000000 */
[----:B------:R-:W-:Y:S01]  /*3250*/  IMAD.U32 R14, R14, 0x10000, RZ ;  /* 0x000100000e0e7824 */ /* 0x000fe200078e00ff */
[----:B------:R-:W-:Y:S01]  /*3260*/  FADD R35, R35, 1 ;  /* 0x3f80000023237421 */ /* 0x000fe20000000000 */
[----:B-----5:R-:W-:Y:S01]  /*3270*/  IMAD.U32 R15, R40, 0x10000, RZ ;  /* 0x00010000280f7824 */ /* 0x020fe200078e00ff */
[----:B------:R-:W-:Y:S01]  /*3280*/  FADD R11, R11, R8 ;  /* 0x000000080b0b7221 */ /* 0x000fe20000000000 */
[----:B------:R-:W-:Y:S01]  /*3290*/  FADD R14, R9, R14 ;  /* 0x0000000e090e7221 */ /* 0x000fe20000000000 */
[----:B0-----:R-:W-:Y:S01]  /*32a0*/  IMAD.U32 R9, R38, 0x10000, RZ ;  /* 0x0001000026097824 */ /* 0x001fe200078e00ff */
[----:B------:R-:W-:Y:S01]  /*32b0*/  FADD R8, R4, R15 ;  /* 0x0000000f04087221 */ /* 0x000fe20000000000 */
[----:B-1----:R-:W-:Y:S01]  /*32c0*/  IMAD.U32 R4, R12, 0x10000, RZ ;  /* 0x000100000c047824 */ /* 0x002fe200078e00ff */
[----:B------:R-:W-:Y:S01]  /*32d0*/  PRMT R40, R40, 0x7632, R40 ;  /* 0x0000763228287816 */ /* 0x000fe20000000028 */
[C---:B------:R-:W-:Y:S01]  /*32e0*/  IMAD.U32 R31, R41.reuse, 0x10000, RZ ;  /* 0x00010000291f7824 */ /* 0x040fe200078e00ff */
[----:B------:R-:W-:Y:S01]  /*32f0*/  PRMT R41, R41, 0x7632, R41 ;  /* 0x0000763229297816 */ /* 0x000fe20000000029 */
[----:B------:R-:W-:Y:S01]  /*3300*/  FADD R9, -R26, R9 ;  /* 0x000000091a097221 */ /* 0x000fe20000000100 */
[----:B------:R-:W-:Y:S01]  /*3310*/  FADD R4, -R27, R4 ;  /* 0x000000041b047221 */ /* 0x000fe20000000100 */
[----:B------:R-:W-:Y:S01]  /*3320*/  FADD R37, R6, R31 ;  /* 0x0000001f06257221 */ /* 0x000fe20000000000 */
[----:B------:R-:W-:Y:S01]  /*3330*/  IMAD.U32 R40, R40, 0x10000, RZ ;  /* 0x0001000028287824 */ /* 0x000fe200078e00ff */
[----:B---3--:R-:W-:Y:S01]  /*3340*/  FMUL R9, R28, R9 ;  /* 0x000000091c097220 */ /* 0x008fe20000400000 */
[----:B------:R-:W-:Y:S01]  /*3350*/  FMUL R4, R29, R4 ;  /* 0x000000041d047220 */ /* 0x000fe20000400000 */
[----:B------:R-:W-:Y:S01]  /*3360*/  IMAD.U32 R6, R41, 0x10000, RZ ;  /* 0x0001000029067824 */ /* 0x000fe200078e00ff */
[----:B------:R-:W-:Y:S01]  /*3370*/  PRMT R12, R12, 0x7632, R12 ;  /* 0x000076320c0c7816 */ /* 0x000fe2000000000c */
[-CC-:B------:R-:W-:Y:S01]  /*3380*/  FFMA R31, R9, R35.reuse, R8.reuse ;  /* 0x00000023091f7223 */ /* 0x180fe20000000008 */
[----:B------:R-:W-:Y:S01]  /*3390*/  FFMA R33, R4, R35, R8 ;  /* 0x0000002304217223 */ /* 0x000fe20000000008 */
[----:B------:R-:W-:Y:S01]  /*33a0*/  FADD R44, R7, R6 ;  /* 0x00000006072c7221 */ /* 0x000fe20000000000 */
[----:B------:R-:W-:Y:S01]  /*33b0*/  PRMT R4, R38, 0x7632, R4 ;  /* 0x0000763226047816 */ /* 0x000fe20000000004 */
[----:B------:R-:W-:Y:S01]  /*33c0*/  IMAD.U32 R8, R13, 0x10000, RZ ;  /* 0x000100000d087824 */ /* 0x000fe200078e00ff */
[C---:B------:R-:W-:Y:S01]  /*33d0*/  PRMT R6, R39.reuse, 0x7632, R6 ;  /* 0x0000763227067816 */ /* 0x040fe20000000006 */
[----:B------:R-:W-:Y:S01]  /*33e0*/  IMAD.U32 R7, R39, 0x10000, RZ ;  /* 0x0001000027077824 */ /* 0x000fe200078e00ff */
[----:B------:R-:W-:Y:S01]  /*33f0*/  PRMT R13, R13, 0x7632, R13 ;  /* 0x000076320d0d7816 */ /* 0x000fe2000000000d */
[----:B------:R-:W-:Y:S01]  /*3400*/  FADD R15, R5, R40 ;  /* 0x00000028050f7221 */ /* 0x000fe20000000000 */
[----:B------:R-:W-:Y:S01]  /*3410*/  IMAD.U32 R5, R4, 0x10000, RZ ;  /* 0x0001000004057824 */ /* 0x000fe200078e00ff */
[----:B------:R-:W-:Y:S01]  /*3420*/  FADD R9, -R26, R7 ;  /* 0x000000071a097221 */ /* 0x000fe20000000100 */
[----:B------:R-:W-:Y:S01]  /*3430*/  IMAD.U32 R7, R6, 0x10000, RZ ;  /* 0x0001000006077824 */ /* 0x000fe200078e00ff */
[----:B------:R-:W-:Y:S01]  /*3440*/  FADD R8, -R27, R8 ;  /* 0x000000081b087221 */ /* 0x000fe20000000100 */
[----:B------:R-:W-:Y:S01]  /*3450*/  IMAD.U32 R12, R12, 0x10000, RZ ;  /* 0x000100000c0c7824 */ /* 0x000fe200078e00ff */
[C---:B------:R-:W-:Y:S01]  /*3460*/  FADD R5, -R26.reuse, R5 ;  /* 0x000000051a057221 */ /* 0x040fe20000000100 */
[----:B------:R-:W-:Y:S01]  /*3470*/  IMAD.U32 R4, R13, 0x10000, RZ ;  /* 0x000100000d047824 */ /* 0x000fe200078e00ff */
[----:B------:R-:W-:Y:S01]  /*3480*/  FADD R7, -R26, R7 ;  /* 0x000000071a077221 */ /* 0x000fe20000000100 */
[C---:B------:R-:W-:Y:S01]  /*3490*/  FADD R12, -R27.reuse, R12 ;  /* 0x0000000c1b0c7221 */ /* 0x040fe20000000100 */
[----:B------:R-:W-:Y:S01]  /*34a0*/  FMUL R9, R28, R9 ;  /* 0x000000091c097220 */ /* 0x000fe20000400000 */
[----:B------:R-:W-:Y:S01]  /*34b0*/  FADD R4, -R27, R4 ;  /* 0x000000041b047221 */ /* 0x000fe20000000100 */
[----:B------:R-:W-:Y:S01]  /*34c0*/  FMUL R8, R29, R8 ;  /* 0x000000081d087220 */ /* 0x000fe20000400000 */
[----:B------:R-:W-:Y:S01]  /*34d0*/  FADD R14, R14, 1 ;  /* 0x3f8000000e0e7421 */ /* 0x000fe20000000000 */
[----:B------:R-:W-:Y:S01]  /*34e0*/  FADD R11, R11, 1 ;  /* 0x3f8000000b0b7421 */ /* 0x000fe20000000000 */
[C---:B------:R-:W-:Y:S01]  /*34f0*/  FMUL R5, R28.reuse, R5 ;  /* 0x000000051c057220 */ /* 0x040fe20000400000 */
[----:B------:R-:W-:Y:S01]  /*3500*/  FMUL R7, R28, R7 ;  /* 0x000000071c077220 */ /* 0x000fe20000400000 */
[C---:B------:R-:W-:Y:S01]  /*3510*/  FMUL R12, R29.reuse, R12 ;  /* 0x0000000c1d0c7220 */ /* 0x040fe20000400000 */
[----:B------:R-:W-:Y:S01]  /*3520*/  FMUL R4, R29, R4 ;  /* 0x000000041d047220 */ /* 0x000fe20000400000 */
[-CC-:B------:R-:W-:Y:S01]  /*3530*/  FFMA R35, R9, R10.reuse, R37.reuse ;  /* 0x0000000a09237223 */ /* 0x180fe20000000025 */
[----:B------:R-:W-:Y:S01]  /*3540*/  FFMA R36, R8, R10, R37 ;  /* 0x0000000a08247223 */ /* 0x000fe20000000025 */
[-CC-:B------:R-:W-:Y:S01]  /*3550*/  FFMA R38, R5, R14.reuse, R15.reuse ;  /* 0x0000000e05267223 */ /* 0x180fe2000000000f */
[-CC-:B------:R-:W-:Y:S01]  /*3560*/  FFMA R42, R7, R11.reuse, R44.reuse ;  /* 0x0000000b072a7223 */ /* 0x180fe2000000002c */
[----:B------:R-:W-:Y:S01]  /*3570*/  FFMA R40, R12, R14, R15 ;  /* 0x0000000e0c287223 */ /* 0x000fe2000000000f */
[----:B------:R-:W-:Y:S01]  /*3580*/  FFMA R37, R4, R11, R44 ;  /* 0x0000000b04257223 */ /* 0x000fe2000000002c */
[----:B------:R-:W-:Y:S01]  /*3590*/  CS2R R12, SRZ ;  /* 0x00000000000c7805 */ /* 0x000fe2000001ff00 */
[----:B------:R-:W-:Y:S01]  /*35a0*/  F2FP.BF16.PACK_AB R4, R38, R31 ;  /* 0x0000001f2604723e */ /* 0x000fe200000010ff */
[----:B------:R-:W-:Y:S01]  /*35b0*/  CS2R R14, SRZ ;  /* 0x00000000000e7805 */ /* 0x000fe2000001ff00 */
[----:B------:R-:W-:Y:S01]  /*35c0*/  F2FP.BF16.PACK_AB R5, R42, R35 ;  /* 0x000000232a05723e */ /* 0x000fe200000010ff */
[----:B------:R-:W-:Y:S01]  /*35d0*/  IMAD.WIDE R44, R46, R19, c[0x0][0x1a0] ;  /* 0x000068002e2c7625 */ /* 0x000fe200078e0213 */
[----:B------:R-:W-:-:S02]  /*35e0*/  F2FP.BF16.PACK_AB R6, R40, R33 ;  /* 0x000000212806723e */ /* 0x000fc400000010ff */
[----:B------:R-:W-:Y:S01]  /*35f0*/  F2FP.BF16.PACK_AB R7, R37, R36 ;  /* 0x000000242507723e */ /* 0x000fe200000010ff */
[----:B------:R-:W-:Y:S04]  /*3600*/  STS.64 [R25], R4 ;  /* 0x0000000419007388 */ /* 0x000fe80000000a00 */
[----:B------:R-:W-:Y:S04]  /*3610*/  STS.64 [R25+0x810], R6 ;  /* 0x0008100619007388 */ /* 0x000fe80000000a00 */
[----:B------:R-:W-:Y:S06]  /*3620*/  BAR.SYNC.DEFER_BLOCKING 0x0 ;  /* 0x0000000000007b1d */ /* 0x000fec0000010000 */
[----:B------:R-:W0:Y:S04]  /*3630*/  LDS.128 R8, [R24] ;  /* 0x0000000018087984 */ /* 0x000e280000000c00 */
[----:B0-----:R0:W-:Y:S04]  /*3640*/  @!P1 STG.E.128 [R48.64], R8 ;  /* 0x0000000830009986 */ /* 0x0011e8000c101d04 */
[----:B------:R-:W2:Y:S01]  /*3650*/  @!P1 LDG.E.EF.128 R12, [R44.64] ;  /* 0x000000042c0c9981 */ /* 0x000ea2000c0e1d00 */
[----:B------:R-:W-:-:S03]  /*3660*/  LOP3.LUT R4, R34, 0x400, RZ, 0xfc, !PT ;  /* 0x0000040022047812 */ /* 0x000fc600078efcff */
[----:B------:R-:W-:Y:S02]  /*3670*/  BAR.SYNC.DEFER_BLOCKING 0x0 ;  /* 0x0000000000007b1d */ /* 0x000fe40000010000 */
[----:B------:R-:W-:-:S04]  /*3680*/  IMAD.WIDE.U32 R50, R4, R19, c[0x0][0x170] ;  /* 0x00005c0004327625 */ /* 0x000fc800078e0013 */
[----:B------:R-:W-:Y:S01]  /*3690*/  IMAD.WIDE.U32 R4, R4, R30, c[0x0][0x168] ;  /* 0x00005a0004047625 */ /* 0x000fe200078e001e */
[----:B--2---:R1:W-:Y:S04]  /*36a0*/  STS.128 [R24], R12 ;  /* 0x0000000c18007388 */ /* 0x0043e80000000c00 */
[----:B------:R-:W-:Y:S06]  /*36b0*/  BAR.SYNC.DEFER_BLOCKING 0x0 ;  /* 0x0000000000007b1d */ /* 0x000fec0000010000 */
[----:B------:R-:W2:Y:S04]  /*36c0*/  LDG.E.EL.64 R50, [R50.64] ;  /* 0x0000000432327981 */ /* 0x000ea8000c2e1b00 */
[----:B------:R-:W3:Y:S04]  /*36d0*/  LDG.E.EL.128 R4, [R4.64] ;  /* 0x0000000404047981 */ /* 0x000ee8000c2e1d00 */
[----:B------:R-:W4:Y:S04]  /*36e0*/  LDG.E.EL.64 R52, [R20.64+0x5000] ;  /* 0x0050000414347981 */ /* 0x000f28000c2e1b00 */
[----:B0-----:R-:W5:Y:S01]  /*36f0*/  LDG.E.EL.128 R8, [R16.64+0xa000] ;  /* 0x00a0000410087981 */ /* 0x001f62000c2e1d00 */
[----:B------:R-:W-:Y:S01]  /*3700*/  IADD3 R32, R32, 0x800, RZ ;  /* 0x0000080020207810 */ /* 0x000fe20007ffe0ff */
[----:B------:R-:W-:-:S02]  /*3710*/  IMAD.WIDE R54, R46, R19, c[0x0][0x1a8] ;  /* 0x00006a002e367625 */ /* 0x000fc400078e0213 */
[----:B------:R-:W0:Y:S02]  /*3720*/  LDS.64 R48, [R25] ;  /* 0x0000000019307984 */ /* 0x000e240000000a00 */
[----:B------:R-:W-:Y:S02]  /*3730*/  IMAD.WIDE R56, R32, R19, c[0x0][0x1a0] ;  /* 0x0000680020387625 */ /* 0x000fe400078e0213 */
[----:B------:R-:W0:Y:S04]  /*3740*/  LDS.64 R44, [R25+0x810] ;  /* 0x00081000192c7984 */ /* 0x000e280000000a00 */
[----:B------:R-:W-:Y:S01]  /*3750*/  BAR.SYNC.DEFER_BLOCKING 0x0 ;  /* 0x0000000000007b1d */ /* 0x000fe20000010000 */
[C---:B--2---:R-:W-:Y:S01]  /*3760*/  PRMT R39, R50.reuse, 0x7632, R39 ;  /* 0x0000763232277816 */ /* 0x044fe20000000027 */
[----:B------:R-:W-:Y:S01]  /*3770*/  IMAD.U32 R41, R50, 0x10000, RZ ;  /* 0x0001000032297824 */ /* 0x000fe200078e00ff */
[C---:B-1----:R-:W-:Y:S01]  /*3780*/  PRMT R13, R51.reuse, 0x7632, R13 ;  /* 0x00007632330d7816 */ /* 0x042fe2000000000d */
[----:B------:R-:W-:-:S02]  /*3790*/  IMAD.U32 R15, R51, 0x10000, RZ ;  /* 0x00010000330f7824 */ /* 0x000fc400078e00ff */
[----:B------:R-:W-:Y:S01]  /*37a0*/  IMAD.U32 R12, R39, 0x10000, RZ ;  /* 0x00010000270c7824 */ /* 0x000fe200078e00ff */
[----:B---3--:R-:W-:Y:S01]  /*37b0*/  FADD R41, R4, R41 ;  /* 0x0000002904297221 */ /* 0x008fe20000000000 */
[----:B------:R-:W-:Y:S01]  /*37c0*/  IMAD.U32 R14, R13, 0x10000, RZ ;  /* 0x000100000d0e7824 */ /* 0x000fe200078e00ff */
[----:B------:R-:W-:Y:S01]  /*37d0*/  FADD R15, R6, R15 ;  /* 0x0000000f060f7221 */ /* 0x000fe20000000000 */
[----:B------:R-:W-:Y:S01]  /*37e0*/  FADD R12, R5, R12 ;  /* 0x0000000c050c7221 */ /* 0x000fe20000000000 */
[----:B0-----:R-:W-:Y:S01]  /*37f0*/  IMAD.U32 R5, R48, 0x10000, RZ ;  /* 0x0001000030057824 */ /* 0x001fe200078e00ff */
[----:B------:R-:W-:Y:S01]  /*3800*/  FADD R14, R7, R14 ;  /* 0x0000000e070e7221 */ /* 0x000fe20000000000 */
[C---:B----4-:R-:W-:Y:S01]  /*3810*/  IMAD.U32 R7, R53.reuse, 0x10000, RZ ;  /* 0x0001000035077824 */ /* 0x050fe200078e00ff */
[----:B------:R-:W-:Y:S01]  /*3820*/  PRMT R53, R53, 0x7632, R53 ;  /* 0x0000763235357816 */ /* 0x000fe20000000035 */
[----:B------:R-:W-:Y:S01]  /*3830*/  IMAD.U32 R4, R44, 0x10000, RZ ;  /* 0x000100002c047824 */ /* 0x000fe200078e00ff */
[----:B------:R-:W-:Y:S01]  /*3840*/  FADD R5, -R26, R5 ;  /* 0x000000051a057221 */ /* 0x000fe20000000100 */
[----:B------:R-:W-:Y:S01]  /*3850*/  IMAD.U32 R13, R52, 0x10000, RZ ;  /* 0x00010000340d7824 */ /* 0x000fe200078e00ff */
[----:B------:R-:W-:Y:S01]  /*3860*/  FADD R39, R41, 1 ;  /* 0x3f80000029277421 */ /* 0x000fe20000000000 */
[----:B------:R-:W-:Y:S01]  /*3870*/  FADD R4, -R27, R4 ;  /* 0x000000041b047221 */ /* 0x000fe20000000100 */
[----:B------:R-:W-:Y:S01]  /*3880*/  IMAD.U32 R6, R53, 0x10000, RZ ;  /* 0x0001000035067824 */ /* 0x000fe200078e00ff */
[----:B-----5:R-:W-:Y:S01]  /*3890*/  FADD R8, R8, R13 ;  /* 0x0000000d08087221 */ /* 0x020fe20000000000 */
[----:B------:R-:W-:Y:S01]  /*38a0*/  FMUL R5, R28, R5 ;  /* 0x000000051c057220 */ /* 0x000fe20000400000 */
[----:B------:R-:W-:Y:S01]  /*38b0*/  FMUL R4, R29, R4 ;  /* 0x000000041d047220 */ /* 0x000fe20000400000 */
[----:B------:R-:W-:Y:S01]  /*38c0*/  FADD R11, R11, R6 ;  /* 0x000000060b0b7221 */ /* 0x000fe20000000000 */
[----:B------:R-:W-:Y:S01]  /*38d0*/  IMAD.U32 R6, R45, 0x10000, RZ ;  /* 0x000100002d067824 */ /* 0x000fe200078e00ff */
[-CC-:B------:R-:W-:Y:S01]  /*38e0*/  FFMA R41, R5, R39.reuse, R8.reuse ;  /* 0x0000002705297223 */ /* 0x180fe20000000008 */
[----:B------:R-:W-:Y:S01]  /*38f0*/  FFMA R39, R4, R39, R8 ;  /* 0x0000002704277223 */ /* 0x000fe20000000008 */
[----:B------:R-:W-:Y:S01]  /*3900*/  PRMT R4, R49, 0x7632, R4 ;  /* 0x0000763231047816 */ /* 0x000fe20000000004 */
[----:B------:R-:W-:Y:S01]  /*3910*/  FADD R6, -R27, R6 ;  /* 0x000000061b067221 */ /* 0x000fe20000000100 */
[----:B------:R-:W-:Y:S01]  /*3920*/  PRMT R48, R48, 0x7632, R48 ;  /* 0x0000763230307816 */ /* 0x000fe20000000030 */
[----:B------:R-:W-:Y:S01]  /*3930*/  FADD R10, R10, R7 ;  /* 0x000000070a0a7221 */ /* 0x000fe20000000000 */
[----:B------:R-:W-:Y:S01]  /*3940*/  PRMT R44, R44, 0x7632, R44 ;  /* 0x000076322c2c7816 */ /* 0x000fe2000000002c */
[----:B------:R-:W-:Y:S01]  /*3950*/  IMAD.U32 R7, R4, 0x10000, RZ ;  /* 0x0001000004077824 */ /* 0x000fe200078e00ff */
[----:B------:R-:W-:Y:S01]  /*3960*/  PRMT R45, R45, 0x7632, R45 ;  /* 0x000076322d2d7816 */ /* 0x000fe2000000002d */
[----:B------:R-:W-:Y:S01]  /*3970*/  FMUL R43, R29, R6 ;  /* 0x000000061d2b7220 */ /* 0x000fe20000400000 */
[----:B------:R-:W-:Y:S01]  /*3980*/  PRMT R52, R52, 0x7632, R52 ;  /* 0x0000763234347816 */ /* 0x000fe20000000034 */
[----:B------:R-:W-:Y:S01]  /*3990*/  IMAD.U32 R49, R49, 0x10000, RZ ;  /* 0x0001000031317824 */ /* 0x000fe200078e00ff */
[----:B------:R-:W-:Y:S01]  /*39a0*/  FADD R7, -R26, R7 ;  /* 0x000000071a077221 */ /* 0x000fe20000000100 */
[----:B------:R-:W-:Y:S01]  /*39b0*/  IMAD.U32 R5, R48, 0x10000, RZ ;  /* 0x0001000030057824 */ /* 0x000fe200078e00ff */
[----:B------:R-:W-:Y:S01]  /*39c0*/  FADD R8, R15, 1 ;  /* 0x3f8000000f087421 */ /* 0x000fe20000000000 */
[----:B------:R-:W-:Y:S01]  /*39d0*/  IMAD.U32 R4, R45, 0x10000, RZ ;  /* 0x000100002d047824 */ /* 0x000fe200078e00ff */
[----:B------:R-:W-:Y:S01]  /*39e0*/  FADD R49, -R26, R49 ;  /* 0x000000311a317221 */ /* 0x000fe20000000100 */
[----:B------:R-:W-:Y:S01]  /*39f0*/  IMAD.U32 R6, R44, 0x10000, RZ ;  /* 0x000100002c067824 */ /* 0x000fe200078e00ff */
[----:B------:R-:W-:Y:S01]  /*3a00*/  FADD R5, -R26, R5 ;  /* 0x000000051a057221 */ /* 0x000fe20000000100 */
[----:B------:R-:W-:Y:S01]  /*3a10*/  IMAD.U32 R52, R52, 0x10000, RZ ;  /* 0x0001000034347824 */ /* 0x000fe200078e00ff */
[C---:B------:R-:W-:Y:S01]  /*3a20*/  FADD R4, -R27.reuse, R4 ;  /* 0x000000041b047221 */ /* 0x040fe20000000100 */
[----:B------:R-:W-:Y:S01]  /*3a30*/  FADD R6, -R27, R6 ;  /* 0x000000061b067221 */ /* 0x000fe20000000100 */
[----:B------:R-:W-:Y:S01]  /*3a40*/  FMUL R49, R28, R49 ;  /* 0x000000311c317220 */ /* 0x000fe20000400000 */
[----:B------:R-:W-:Y:S01]  /*3a50*/  FADD R9, R9, R52 ;  /* 0x0000003409097221 */ /* 0x000fe20000000000 */
        /* <DEDUP_REMOVED lines=8> */
[----:B------:R-:W-:Y:S01]  /*3ae0*/  FFMA R52, R5, R12, R9 ;  /* 0x0000000c05347223 */ /* 0x000fe20000000009 */
[-CC-:B------:R-:W-:Y:S01]  /*3af0*/  FFMA R45, R7, R14.reuse, R11.reuse ;  /* 0x0000000e072d7223 */ /* 0x180fe2000000000b */
[----:B------:R-:W-:Y:S01]  /*3b00*/  FFMA R48, R4, R14, R11 ;  /* 0x0000000e04307223 */ /* 0x000fe2000000000b */
[----:B------:R-:W-:Y:S01]  /*3b10*/  FFMA R50, R6, R12, R9 ;  /* 0x0000000c06327223 */ /* 0x000fe20000000009 */
[----:B------:R-:W-:Y:S01]  /*3b20*/  CS2R R10, SRZ ;  /* 0x00000000000a7805 */ /* 0x000fe2000001ff00 */
[----:B------:R-:W-:Y:S01]  /*3b30*/  F2FP.BF16.PACK_AB R12, R52, R41 ;  /* 0x00000029340c723e */ /* 0x000fe200000010ff */
[----:B------:R-:W-:Y:S01]  /*3b40*/  CS2R R8, SRZ ;  /* 0x0000000000087805 */ /* 0x000fe2000001ff00 */
[----:B------:R-:W-:-:S02]  /*3b50*/  F2FP.BF16.PACK_AB R13, R45, R44 ;  /* 0x0000002c2d0d723e */ /* 0x000fc400000010ff */
[----:B------:R-:W-:Y:S02]  /*3b60*/  F2FP.BF16.PACK_AB R15, R48, R43 ;  /* 0x0000002b300f723e */ /* 0x000fe400000010ff */
        /* <DEDUP_REMOVED lines=11> */
[C---:B------:R-:W-:Y:S02]  /*3c20*/  FSETP.GT.AND P5, PT, R31.reuse, +INF , PT ;  /* 0x7f8000001f00780b */ /* 0x040fe40003fa4000 */
[----:B------:R-:W-:Y:S02]  /*3c30*/  FSETP.GT.AND P6, PT, R38, +INF , PT ;  /* 0x7f8000002600780b */ /* 0x000fe40003fc4000 */
[----:B------:R-:W-:Y:S02]  /*3c40*/  FSEL R30, R31, +INF , !P5 ;  /* 0x7f8000001f1e7808 */ /* 0x000fe40006800000 */
[----:B------:R-:W-:Y:S02]  /*3c50*/  FSETP.GT.AND P5, PT, R35, +INF , PT ;  /* 0x7f8000002300780b */ /* 0x000fe40003fa4000 */
[----:B------:R-:W-:Y:S01]  /*3c60*/  FSEL R30, R30, +INF , !P2 ;  /* 0x7f8000001e1e7808 */ /* 0x000fe20005000000 */
[----:B--2---:R1:W-:Y:S04]  /*3c70*/  STS.128 [R24], R8 ;  /* 0x0000000818007388 */ /* 0x0043e80000000c00 */
[----:B------:R-:W-:Y:S06]  /*3c80*/  BAR.SYNC.DEFER_BLOCKING 0x0 ;  /* 0x0000000000007b1d */ /* 0x000fec0000010000 */
[----:B------:R-:W2:Y:S04]  /*3c90*/  LDG.E.EL.64 R46, [R46.64] ;  /* 0x000000042e2e7981 */ /* 0x000ea8000c2e1b00 */
[----:B------:R-:W3:Y:S04]  /*3ca0*/  LDG.E.EL.64 R20, [R20.64+0x5800] ;  /* 0x0058000414147981 */ /* 0x000ee8000c2e1b00 */
[----:B------:R-:W4:Y:S04]  /*3cb0*/  LDG.E.EL.128 R12, [R12.64] ;  /* 0x000000040c0c7981 */ /* 0x000f28000c2e1d00 */
[----:B0-----:R0:W5:Y:S01]  /*3cc0*/  LDG.E.EL.128 R4, [R16.64+0xb000] ;  /* 0x00b0000410047981 */ /* 0x001162000c2e1d00 */
[----:B-1----:R-:W-:-:S02]  /*3cd0*/  FSEL R8, R38, +INF , !P6 ;  /* 0x7f80000026087808 */ /* 0x002fc40007000000 */
[C---:B------:R-:W-:Y:S02]  /*3ce0*/  FSETP.GT.AND P6, PT, R42.reuse, +INF , PT ;  /* 0x7f8000002a00780b */ /* 0x040fe40003fc4000 */
[----:B------:R-:W-:Y:S02]  /*3cf0*/  FSEL R9, R35, +INF , !P5 ;  /* 0x7f80000023097808 */ /* 0x000fe40006800000 */
[----:B------:R-:W-:Y:S02]  /*3d00*/  FSEL R10, R42, +INF , !P6 ;  /* 0x7f8000002a0a7808 */ /* 0x000fe40007000000 */
[----:B------:R-:W-:Y:S02]  /*3d10*/  FSETP.GT.AND P5, PT, R40, +INF , PT ;  /* 0x7f8000002800780b */ /* 0x000fe40003fa4000 */
[----:B------:R-:W-:Y:S02]  /*3d20*/  FSETP.GT.AND P6, PT, R36, +INF , PT ;  /* 0x7f8000002400780b */ /* 0x000fe40003fc4000 */
[----:B------:R-:W-:-:S02]  /*3d30*/  FSEL R49, R40, +INF , !P5 ;  /* 0x7f80000028317808 */ /* 0x000fc40006800000 */
[----:B------:R-:W-:Y:S02]  /*3d40*/  FSEL R11, R36, +INF , !P6 ;  /* 0x7f800000240b7808 */ /* 0x000fe40007000000 */
[----:B------:R-:W-:Y:S02]  /*3d50*/  FSETP.GT.AND P5, PT, R37, +INF , PT ;  /* 0x7f8000002500780b */ /* 0x000fe40003fa4000 */
[CC--:B------:R-:W-:Y:S02]  /*3d60*/  FSETP.GEU.AND P6, PT, R30.reuse, R41.reuse, PT ;  /* 0x000000291e00720b */ /* 0x0c0fe40003fce000 */
[----:B------:R-:W-:Y:S02]  /*3d70*/  FSEL R53, R9, +INF , !P2 ;  /* 0x7f80000009357808 */ /* 0x000fe40005000000 */
[----:B0-----:R-:W-:Y:S02]  /*3d80*/  FSEL R17, R37, +INF , !P5 ;  /* 0x7f80000025117808 */ /* 0x001fe40006800000 */
[----:B------:R-:W-:-:S02]  /*3d90*/  FSEL R9, R30, R41, !P6 ;  /* 0x000000291e097208 */ /* 0x000fc40007000000 */
[----:B------:R-:W-:Y:S02]  /*3da0*/  FSETP.NAN.AND P5, PT, R30, R30, PT ;  /* 0x0000001e1e00720b */ /* 0x000fe40003fa8000 */
[----:B------:R-:W-:Y:S02]  /*3db0*/  FSEL R51, R8, +INF , !P2 ;  /* 0x7f80000008337808 */ /* 0x000fe40005000000 */
[----:B------:R-:W-:Y:S02]  /*3dc0*/  @!P2 FSEL R30, R30, R9, P5 ;  /* 0x000000091e1ea208 */ /* 0x000fe40002800000 */
[----:B------:R-:W0:Y:S01]  /*3dd0*/  LDS.64 R8, [R25] ;  /* 0x0000000019087984 */ /* 0x000e220000000a00 */
[CC--:B------:R-:W-:Y:S02]  /*3de0*/  FSETP.GEU.AND P6, PT, R53.reuse, R44.reuse, PT ;  /* 0x0000002c3500720b */ /* 0x0c0fe40003fce000 */
[C---:B------:R-:W-:Y:S02]  /*3df0*/  FSETP.NAN.AND P5, PT, R53.reuse, R53, PT ;  /* 0x000000353500720b */ /* 0x040fe40003fa8000 */
[----:B------:R-:W-:-:S02]  /*3e00*/  FSEL R16, R53, R44, !P6 ;  /* 0x0000002c35107208 */ /* 0x000fc40007000000 */
[----:B------:R-:W-:Y:S02]  /*3e10*/  FSETP.GEU.AND P6, PT, R51, R52, PT ;  /* 0x000000343300720b */ /* 0x000fe40003fce000 */
[----:B------:R-:W-:Y:S02]  /*3e20*/  @!P2 FSEL R53, R53, R16, P5 ;  /* 0x000000103535a208 */ /* 0x000fe40002800000 */
[----:B------:R-:W-:Y:S02]  /*3e30*/  FSEL R16, R10, +INF , !P2 ;  /* 0x7f8000000a107808 */ /* 0x000fe40005000000 */
[C---:B------:R-:W-:Y:S02]  /*3e40*/  FSETP.NAN.AND P5, PT, R51.reuse, R51, PT ;  /* 0x000000333300720b */ /* 0x040fe40003fa8000 */
[----:B------:R-:W-:Y:S02]  /*3e50*/  FSEL R10, R51, R52, !P6 ;  /* 0x00000034330a7208 */ /* 0x000fe40007000000 */
[----:B------:R-:W-:-:S02]  /*3e60*/  FSETP.GEU.AND P6, PT, R16, R45, PT ;  /* 0x0000002d1000720b */ /* 0x000fc40003fce000 */
[----:B------:R-:W-:Y:S02]  /*3e70*/  FSEL R17, R17, +INF , !P2 ;  /* 0x7f80000011117808 */ /* 0x000fe40005000000 */
[----:B------:R-:W-:Y:S02]  /*3e80*/  @!P2 FSEL R51, R51, R10, P5 ;  /* 0x0000000a3333a208 */ /* 0x000fe40002800000 */
[C---:B------:R-:W-:Y:S02]  /*3e90*/  FSETP.NAN.AND P5, PT, R16.reuse, R16, PT ;  /* 0x000000101000720b */ /* 0x040fe40003fa8000 */
[----:B------:R-:W-:Y:S02]  /*3ea0*/  FSEL R55, R16, R45, !P6 ;  /* 0x0000002d10377208 */ /* 0x000fe40007000000 */
[----:B------:R-:W-:Y:S02]  /*3eb0*/  FSETP.GEU.AND P6, PT, R17, R48, PT ;  /* 0x000000301100720b */ /* 0x000fe40003fce000 */
[----:B------:R-:W-:-:S02]  /*3ec0*/  FSEL R10, R11, +INF , !P2 ;  /* 0x7f8000000b0a7808 */ /* 0x000fc40005000000 */
[----:B------:R-:W-:Y:S02]  /*3ed0*/  @!P2 FSEL R16, R16, R55, P5 ;  /* 0x000000371010a208 */ /* 0x000fe40002800000 */
[C---:B------:R-:W-:Y:S02]  /*3ee0*/  FSETP.NAN.AND P5, PT, R17.reuse, R17, PT ;  /* 0x000000111100720b */ /* 0x040fe40003fa8000 */
[----:B------:R-:W-:Y:S02]  /*3ef0*/  FSEL R34, R17, R48, !P6 ;  /* 0x0000003011227208 */ /* 0x000fe40007000000 */
[----:B------:R-:W-:Y:S02]  /*3f00*/  FSETP.GEU.AND P6, PT, R10, R43, PT ;  /* 0x0000002b0a00720b */ /* 0x000fe40003fce000 */
[----:B------:R-:W-:Y:S02]  /*3f10*/  FSEL R49, R49, +INF , !P2 ;  /* 0x7f80000031317808 */ /* 0x000fe40005000000 */
[----:B------:R-:W-:-:S02]  /*3f20*/  @!P2 FSEL R17, R17, R34, P5 ;  /* 0x000000221111a208 */ /* 0x000fc40002800000 */
[C---:B------:R-:W-:Y:S02]  /*3f30*/  FSETP.NAN.AND P5, PT, R10.reuse, R10, PT ;  /* 0x0000000a0a00720b */ /* 0x040fe40003fa8000 */
[C---:B------:R-:W-:Y:S02]  /*3f40*/  FSEL R11, R10.reuse, R43, !P6 ;  /* 0x0000002b0a0b7208 */ /* 0x040fe40007000000 */
[CC--:B------:R-:W-:Y:S02]  /*3f50*/  FSETP.GEU.AND P6, PT, R49.reuse, R50.reuse, PT ;  /* 0x000000323100720b */ /* 0x0c0fe40003fce000 */
[----:B------:R-:W-:Y:S02]  /*3f60*/  @!P2 FSEL R10, R10, R11, P5 ;  /* 0x0000000b0a0aa208 */ /* 0x000fe40002800000 */
[C---:B------:R-:W-:Y:S02]  /*3f70*/  FSETP.NAN.AND P5, PT, R49.reuse, R49, PT ;  /* 0x000000313100720b */ /* 0x040fe40003fa8000 */
[----:B------:R-:W-:-:S02]  /*3f80*/  FSEL R34, R49, R50, !P6 ;  /* 0x0000003231227208 */ /* 0x000fc40007000000 */
[----:B0-----:R-:W-:Y:S02]  /*3f90*/  PRMT R11, R8, 0x7632, R11 ;  /* 0x00007632080b7816 */ /* 0x001fe4000000000b */
[----:B------:R-:W-:-:S03]  /*3fa0*/  @!P2 FSEL R49, R49, R34, P5 ;  /* 0x000000223131a208 */ /* 0x000fc60002800000 */
[----:B------:R-:W-:-:S04]  /*3fb0*/  IMAD.U32 R11, R11, 0x10000, RZ ;  /* 0x000100000b0b7824 */ /* 0x000fc800078e00ff */
[----:B------:R-:W-:Y:S01]  /*3fc0*/  FADD R11, -R26, R11 ;  /* 0x0000000b1a0b7221 */ /* 0x000fe20000000100 */
[C---:B--2---:R-:W-:Y:S01]  /*3fd0*/  PRMT R54, R46.reuse, 0x7632, R54 ;  /* 0x000076322e367816 */ /* 0x044fe20000000036 */
[----:B------:R-:W-:Y:S01]  /*3fe0*/  IMAD.U32 R55, R46, 0x10000, RZ ;  /* 0x000100002e377824 */ /* 0x000fe200078e00ff */
[----:B---3--:R-:W-:-:S03]  /*3ff0*/  PRMT R34, R20, 0x7632, R34 ;  /* 0x0000763214227816 */ /* 0x008fc60000000022 */
[----:B------:R-:W-:Y:S01]  /*4000*/  IMAD.U32 R54, R54, 0x10000, RZ ;  /* 0x0001000036367824 */ /* 0x000fe200078e00ff */
[----:B----4-:R-:W-:-:S03]  /*4010*/  FADD R12, R12, R55 ;  /* 0x000000370c0c7221 */ /* 0x010fc60000000000 */
[----:B------:R-:W-:Y:S01]  /*4020*/  FADD R54, R13, R54 ;  /* 0x000000360d367221 */ /* 0x000fe20000000000 */
[----:B------:R-:W-:Y:S01]  /*4030*/  IMAD.U32 R13, R8, 0x10000, RZ ;  /* 0x00010000080d7824 */ /* 0x000fe200078e00ff */
[----:B------:R-:W-:Y:S01]  /*4040*/  FMUL R8, R28, R11 ;  /* 0x0000000b1c087220 */ /* 0x000fe20000400000 */
[----:B------:R-:W-:Y:S01]  /*4050*/  IMAD.U32 R55, R20, 0x10000, RZ ;  /* 0x0001000014377824 */ /* 0x000fe200078e00ff */
[----:B------:R-:W-:Y:S01]  /*4060*/  FADD R54, R54, 1 ;  /* 0x3f80000036367421 */ /* 0x000fe20000000000 */
[----:B------:R-:W-:Y:S01]  /*4070*/  IMAD.U32 R34, R34, 0x10000, RZ ;  /* 0x0001000022227824 */ /* 0x000fe200078e00ff */
[----:B------:R-:W-:Y:S01]  /*4080*/  FADD R13, -R26, R13 ;  /* 0x0000000d1a0d7221 */ /* 0x000fe20000000100 */
[----:B-----5:R-:W-:Y:S01]  /*4090*/  FADD R59, R4, R55 ;  /* 0x00000037043b7221 */ /* 0x020fe20000000000 */
[----:B------:R-:W-:Y:S01]  /*40a0*/  FADD R20, R12, 1 ;  /* 0x3f8000000c147421 */ /* 0x000fe20000000000 */
[----:B------:R-:W-:Y:S01]  /*40b0*/  FADD R57, R5, R34 ;  /* 0x0000002205397221 */ /* 0x000fe20000000000 */
[----:B------:R-:W-:Y:S01]  /*40c0*/  FMUL R13, R28, R13 ;  /* 0x0000000d1c0d7220 */ /* 0x000fe20000400000 */
[C---:B------:R-:W-:Y:S01]  /*40d0*/  IMAD.U32 R5, R47.reuse, 0x10000, RZ ;  /* 0x000100002f057824 */ /* 0x040fe200078e00ff */
[----:B------:R-:W-:Y:S01]  /*40e0*/  PRMT R47, R47, 0x7632, R47 ;  /* 0x000076322f2f7816 */ /* 0x000fe2000000002f */
[----:B------:R-:W-:Y:S01]  /*40f0*/  IMAD.U32 R11, R21, 0x10000, RZ ;  /* 0x00010000150b7824 */ /* 0x000fe200078e00ff */
[----:B------:R-:W-:Y:S01]  /*4100*/  FFMA R8, R8, R54, R57 ;  /* 0x0000003608087223 */ /* 0x000fe20000000039 */
[----:B------:R-:W-:Y:S01]  /*4110*/  FFMA R13, R13, R20, R59 ;  /* 0x000000140d0d7223 */ /* 0x000fe2000000003b */
[----:B------:R-:W-:Y:S01]  /*4120*/  FADD R14, R14, R5 ;  /* 0x000000050e0e7221 */ /* 0x000fe20000000000 */
[----:B------:R-:W-:Y:S01]  /*4130*/  FADD R61, R6, R11 ;  /* 0x0000000b063d7221 */ /* 0x000fe20000000000 */
[----:B------:R-:W-:Y:S01]  /*4140*/  IMAD.U32 R11, R9, 0x10000, RZ ;  /* 0x00010000090b7824 */ /* 0x000fe200078e00ff */
[----:B------:R-:W0:Y:S04]  /*4150*/  LDS.64 R4, [R25+0x810] ;  /* 0x0008100019047984 */ /* 0x000e280000000a00 */
[----:B------:R-:W-:Y:S01]  /*4160*/  BAR.SYNC.DEFER_BLOCKING 0x0 ;  /* 0x0000000000007b1d */ /* 0x000fe20000010000 */
[CC--:B------:R-:W-:Y:S01]  /*4170*/  FSETP.GEU.AND P5, PT, R51.reuse, R8.reuse, PT ;  /* 0x000000083300720b */ /* 0x0c0fe20003fae000 */
[----:B------:R-:W-:Y:S01]  /*4180*/  FADD R11, -R26, R11 ;  /* 0x0000000b1a0b7221 */ /* 0x000fe20000000100 */
[----:B------:R-:W-:Y:S01]  /*4190*/  FSETP.GEU.AND P6, PT, R30, R13, PT ;  /* 0x0000000d1e00720b */ /* 0x000fe20003fce000 */
[----:B------:R-:W-:Y:S01]  /*41a0*/  FADD R55, R14, 1 ;  /* 0x3f8000000e377421 */ /* 0x000fe20000000000 */
[----:B------:R-:W-:Y:S01]  /*41b0*/  FSEL R12, R51, R8, !P5 ;  /* 0x00000008330c7208 */ /* 0x000fe20006800000 */
[----:B------:R-:W-:Y:S01]  /*41c0*/  FMUL R6, R28, R11 ;  /* 0x0000000b1c067220 */ /* 0x000fe20000400000 */
[C---:B------:R-:W-:Y:S01]  /*41d0*/  FSEL R63, R30.reuse, R13, !P6 ;  /* 0x0000000d1e3f7208 */ /* 0x040fe20007000000 */
[----:B------:R-:W-:Y:S01]  /*41e0*/  IMAD.U32 R14, R47, 0x10000, RZ ;  /* 0x000100002f0e7824 */ /* 0x000fe200078e00ff */
[----:B------:R-:W-:Y:S01]  /*41f0*/  FSETP.NAN.AND P5, PT, R30, R30, PT ;  /* 0x0000001e1e00720b */ /* 0x000fe20003fa8000 */
[----:B------:R-:W-:Y:S01]  /*4200*/  FFMA R6, R6, R55, R61 ;  /* 0x0000003706067223 */ /* 0x000fe2000000003d */
[----:B------:R-:W-:Y:S01]  /*4210*/  FSETP.NAN.AND P6, PT, R51, R51, PT ;  /* 0x000000333300720b */ /* 0x000fe20003fc8000 */
[----:B------:R-:W-:Y:S01]  /*4220*/  FADD R15, R15, R14 ;  /* 0x0000000e0f0f7221 */ /* 0x000fe20000000000 */
[----:B------:R-:W-:-:S02]  /*4230*/  FSEL R63, R30, R63, P5 ;  /* 0x0000003f1e3f7208 */ /* 0x000fc40002800000 */
[----:B------:R-:W-:Y:S01]  /*4240*/  FSEL R12, R51, R12, P6 ;  /* 0x0000000c330c7208 */ /* 0x000fe20003000000 */
[----:B------:R-:W-:Y:S01]  /*4250*/  FADD R15, R15, 1 ;  /* 0x3f8000000f0f7421 */ /* 0x000fe20000000000 */
[----:B------:R-:W-:Y:S02]  /*4260*/  FSETP.GT.AND P5, PT, R33, +INF , PT ;  /* 0x7f8000002100780b */ /* 0x000fe40003fa4000 */
[----:B------:R-:W-:Y:S02]  /*4270*/  FSEL R11, R63, R30, !P2 ;  /* 0x0000001e3f0b7208 */ /* 0x000fe40005000000 */
[----:B------:R-:W-:Y:S02]  /*4280*/  FSEL R34, R12, R51, !P2 ;  /* 0x000000330c227208 */ /* 0x000fe40005000000 */
[----:B------:R-:W-:Y:S02]  /*4290*/  FSEL R12, R33, +INF , !P5 ;  /* 0x7f800000210c7808 */ /* 0x000fe40006800000 */
[----:B------:R-:W-:-:S02]  /*42a0*/  FSETP.GEU.AND P6, PT, R53, R6, PT ;  /* 0x000000063500720b */ /* 0x000fc40003fce000 */
[----:B------:R-:W-:Y:S02]  /*42b0*/  FSETP.GEU.AND P5, PT, R11, R34, PT ;  /* 0x000000220b00720b */ /* 0x000fe40003fae000 */
[C---:B------:R-:W-:Y:S02]  /*42c0*/  FSEL R30, R53.reuse, R6, !P6 ;  /* 0x00000006351e7208 */ /* 0x040fe40007000000 */
[----:B------:R-:W-:Y:S02]  /*42d0*/  FSETP.NAN.AND P6, PT, R53, R53, PT ;  /* 0x000000353500720b */ /* 0x000fe40003fc8000 */
[----:B------:R-:W-:Y:S02]  /*42e0*/  PRMT R21, R21, 0x7632, R21 ;  /* 0x0000763215157816 */ /* 0x000fe40000000015 */
[----:B------:R-:W-:Y:S02]  /*42f0*/  FSEL R30, R53, R30, P6 ;  /* 0x0000001e351e7208 */ /* 0x000fe40003000000 */
[----:B------:R-:W-:Y:S01]  /*4300*/  FSETP.NAN.AND P6, PT, R11, R11, PT ;  /* 0x0000000b0b00720b */ /* 0x000fe20003fc8000 */
[----:B------:R-:W-:Y:S01]  /*4310*/  IMAD.U32 R14, R21, 0x10000, RZ ;  /* 0x00010000150e7824 */ /* 0x000fe200078e00ff */
[----:B------:R-:W-:-:S02]  /*4320*/  FSEL R12, R12, +INF , !P2 ;  /* 0x7f8000000c0c7808 */ /* 0x000fc40005000000 */
[----:B------:R-:W-:Y:S02]  /*4330*/  PRMT R9, R9, 0x7632, R9 ;  /* 0x0000763209097816 */ /* 0x000fe40000000009 */
[----:B------:R-:W-:Y:S02]  /*4340*/  @P5 FSEL R11, R11, R34, P6 ;  /* 0x000000220b0b5208 */ /* 0x000fe40003000000 */
[----:B------:R-:W-:Y:S01]  /*4350*/  FSETP.GEU.AND P5, PT, R12, R39, PT ;  /* 0x000000270c00720b */ /* 0x000fe20003fae000 */
[----:B------:R-:W-:Y:S01]  /*4360*/  IMAD.U32 R9, R9, 0x10000, RZ ;  /* 0x0001000009097824 */ /* 0x000fe200078e00ff */
[----:B------:R-:W-:Y:S01]  /*4370*/  FSEL R34, R30, R53, !P2 ;  /* 0x000000351e227208 */ /* 0x000fe20005000000 */
[----:B------:R-:W-:Y:S01]  /*4380*/  FADD R30, R7, R14 ;  /* 0x0000000e071e7221 */ /* 0x000fe20000000000 */
[----:B------:R-:W-:Y:S01]  /*4390*/  FSEL R7, R12, R39, !P5 ;  /* 0x000000270c077208 */ /* 0x000fe20006800000 */
[----:B------:R-:W-:Y:S01]  /*43a0*/  FADD R9, -R26, R9 ;  /* 0x000000091a097221 */ /* 0x000fe20000000100 */
[----:B------:R-:W-:Y:S01]  /*43b0*/  FSETP.GEU.AND P5, PT, R11, R34, PT ;  /* 0x000000220b00720b */ /* 0x000fe20003fae000 */
[----:B0-----:R-:W-:Y:S01]  /*43c0*/  IMAD.U32 R14, R4, 0x10000, RZ ;  /* 0x00010000040e7824 */ /* 0x001fe200078e00ff */
[----:B------:R-:W-:Y:S01]  /*43d0*/  FSETP.NAN.AND P6, PT, R12, R12, PT ;  /* 0x0000000c0c00720b */ /* 0x000fe20003fc8000 */
[----:B------:R-:W-:Y:S01]  /*43e0*/  FMUL R9, R28, R9 ;  /* 0x000000091c097220 */ /* 0x000fe20000400000 */
[----:B------:R-:W-:Y:S01]  /*43f0*/  PRMT R4, R4, 0x7632, R4 ;  /* 0x0000763204047816 */ /* 0x000fe20000000004 */
[----:B------:R-:W-:Y:S01]  /*4400*/  FADD R14, -R27, R14 ;  /* 0x0000000e1b0e7221 */ /* 0x000fe20000000100 */
[----:B------:R-:W-:Y:S01]  /*4410*/  @!P2 FSEL R12, R12, R7, P6 ;  /* 0x000000070c0ca208 */ /* 0x000fe20003000000 */
[----:B------:R-:W-:Y:S01]  /*4420*/  FFMA R21, R9, R15, R30 ;  /* 0x0000000f09157223 */ /* 0x000fe2000000001e */
[----:B------:R-:W-:Y:S01]  /*4430*/  FSETP.NAN.AND P6, PT, R11, R11, PT ;  /* 0x0000000b0b00720b */ /* 0x000fe20003fc8000 */
[----:B------:R-:W-:Y:S01]  /*4440*/  IMAD.U32 R4, R4, 0x10000, RZ ;  /* 0x0001000004047824 */ /* 0x000fe200078e00ff */
[----:B------:R-:W-:-:S03]  /*4450*/  FMUL R14, R29, R14 ;  /* 0x0000000e1d0e7220 */ /* 0x000fc60000400000 */
[----:B------:R-:W-:Y:S01]  /*4460*/  @P5 FSEL R11, R11, R34, P6 ;  /* 0x000000220b0b5208 */ /* 0x000fe20003000000 */
[----:B------:R-:W-:Y:S01]  /*4470*/  FADD R4, -R27, R4 ;  /* 0x000000041b047221 */ /* 0x000fe20000000100 */
[-C--:B------:R-:W-:Y:S01]  /*4480*/  FSETP.GEU.AND P6, PT, R16, R21.reuse, PT ;  /* 0x000000151000720b */ /* 0x080fe20003fce000 */
[----:B------:R-:W-:Y:S01]  /*4490*/  FFMA R59, R14, R20, R59 ;  /* 0x000000140e3b7223 */ /* 0x000fe2000000003b */
[C---:B------:R-:W-:Y:S01]  /*44a0*/  FSETP.NAN.AND P5, PT, R16.reuse, R16, PT ;  /* 0x000000101000720b */ /* 0x040fe20003fa8000 */
[----:B------:R-:W-:Y:S01]  /*44b0*/  FMUL R7, R29, R4 ;  /* 0x000000041d077220 */ /* 0x000fe20000400000 */
[----:B------:R-:W-:Y:S01]  /*44c0*/  FSEL R9, R16, R21, !P6 ;  /* 0x0000001510097208 */ /* 0x000fe20007000000 */
[----:B------:R-:W-:Y:S01]  /*44d0*/  IMAD.U32 R4, R5, 0x10000, RZ ;  /* 0x0001000005047824 */ /* 0x000fe200078e00ff */
[----:B------:R-:W-:Y:S01]  /*44e0*/  FSETP.GEU.AND P6, PT, R12, R59, PT ;  /* 0x0000003b0c00720b */ /* 0x000fe20003fce000 */
[----:B------:R-:W-:Y:S01]  /*44f0*/  FFMA R54, R7, R54, R57 ;  /* 0x0000003607367223 */ /* 0x000fe20000000039 */
[----:B------:R-:W-:Y:S01]  /*4500*/  FSEL R9, R16, R9, P5 ;  /* 0x0000000910097208 */ /* 0x000fe20002800000 */
[----:B------:R-:W-:Y:S01]  /*4510*/  FADD R4, -R27, R4 ;  /* 0x000000041b047221 */ /* 0x000fe20000000100 */
[----:B------:R-:W-:-:S02]  /*4520*/  FSETP.NAN.AND P5, PT, R12, R12, PT ;  /* 0x0000000c0c00720b */ /* 0x000fc40003fa8000 */
[----:B------:R-:W-:Y:S01]  /*4530*/  FSEL R7, R12, R59, !P6 ;  /* 0x0000003b0c077208 */ /* 0x000fe20007000000 */
[----:B------:R-:W-:Y:S01]  /*4540*/  FMUL R4, R29, R4 ;  /* 0x000000041d047220 */ /* 0x000fe20000400000 */
[----:B------:R-:W-:Y:S02]  /*4550*/  FSEL R16, R9, R16, !P2 ;  /* 0x0000001009107208 */ /* 0x000fe40005000000 */
[----:B------:R-:W-:Y:S01]  /*4560*/  FSETP.GEU.AND P6, PT, R49, R54, PT ;  /* 0x000000363100720b */ /* 0x000fe20003fce000 */
[----:B------:R-:W-:Y:S01]  /*4570*/  FFMA R55, R4, R55, R61 ;  /* 0x0000003704377223 */ /* 0x000fe2000000003d */
[----:B------:R-:W-:Y:S02]  /*4580*/  FSEL R7, R12, R7, P5 ;  /* 0x000000070c077208 */ /* 0x000fe40002800000 */
[----:B------:R-:W-:Y:S02]  /*4590*/  FSETP.GEU.AND P5, PT, R11, R16, PT ;  /* 0x000000100b00720b */ /* 0x000fe40003fae000 */
[----:B------:R-:W-:-:S02]  /*45a0*/  FSEL R14, R49, R54, !P6 ;  /* 0x00000036310e7208 */ /* 0x000fc40007000000 */
[----:B------:R-:W-:Y:S02]  /*45b0*/  FSETP.NAN.AND P6, PT, R49, R49, PT ;  /* 0x000000313100720b */ /* 0x000fe40003fc8000 */
[----:B------:R-:W-:Y:S02]  /*45c0*/  PRMT R5, R5, 0x7632, R5 ;  /* 0x0000763205057816 */ /* 0x000fe40000000005 */
[----:B------:R-:W-:Y:S02]  /*45d0*/  FSEL R14, R49, R14, P6 ;  /* 0x0000000e310e7208 */ /* 0x000fe40003000000 */
[----:B------:R-:W-:Y:S01]  /*45e0*/  FSETP.NAN.AND P6, PT, R11, R11, PT ;  /* 0x0000000b0b00720b */ /* 0x000fe20003fc8000 */
[----:B------:R-:W-:Y:S01]  /*45f0*/  IMAD.U32 R4, R5, 0x10000, RZ ;  /* 0x0001000005047824 */ /* 0x000fe200078e00ff */
[----:B------:R-:W-:Y:S02]  /*4600*/  FSEL R12, R7, R12, !P2 ;  /* 0x0000000c070c7208 */ /* 0x000fe40005000000 */
[----:B------:R-:W-:Y:S01]  /*4610*/  FSEL R14, R14, R49, !P2 ;  /* 0x000000310e0e7208 */ /* 0x000fe20005000000 */
[----:B------:R-:W-:Y:S01]  /*4620*/  FADD R4, -R27, R4 ;  /* 0x000000041b047221 */ /* 0x000fe20000000100 */
[----:B------:R-:W-:-:S02]  /*4630*/  @P5 FSEL R11, R11, R16, P6 ;  /* 0x000000100b0b5208 */ /* 0x000fc40003000000 */
[-C--:B------:R-:W-:Y:S01]  /*4640*/  FSETP.GEU.AND P6, PT, R10, R55.reuse, PT ;  /* 0x000000370a00720b */ /* 0x080fe20003fce000 */
[----:B------:R-:W-:Y:S01]  /*4650*/  FMUL R4, R29, R4 ;  /* 0x000000041d047220 */ /* 0x000fe20000400000 */
[----:B------:R-:W-:Y:S02]  /*4660*/  FSETP.GEU.AND P5, PT, R12, R14, PT ;  /* 0x0000000e0c00720b */ /* 0x000fe40003fae000 */
[----:B------:R-:W-:Y:S01]  /*4670*/  FSEL R5, R10, R55, !P6 ;  /* 0x000000370a057208 */ /* 0x000fe20007000000 */
[----:B------:R-:W-:Y:S01]  /*4680*/  FFMA R30, R4, R15, R30 ;  /* 0x0000000f041e7223 */ /* 0x000fe2000000001e */
[----:B------:R-:W-:Y:S02]  /*4690*/  FSETP.NAN.AND P6, PT, R10, R10, PT ;  /* 0x0000000a0a00720b */ /* 0x000fe40003fc8000 */
[----:B------:R-:W-:Y:S02]  /*46a0*/  F2FP.BF16.PACK_AB R20, R8, R13 ;  /* 0x0000000d0814723e */ /* 0x000fe400000010ff */
[----:B------:R-:W-:-:S02]  /*46b0*/  FSEL R5, R10, R5, P6 ;  /* 0x000000050a057208 */ /* 0x000fc40003000000 */
[C---:B------:R-:W-:Y:S02]  /*46c0*/  FSETP.NAN.AND P6, PT, R12.reuse, R12, PT ;  /* 0x0000000c0c00720b */ /* 0x040fe40003fc8000 */
[----:B------:R-:W-:Y:S02]  /*46d0*/  FSEL R5, R5, R10, !P2 ;  /* 0x0000000a05057208 */ /* 0x000fe40005000000 */
[----:B------:R-:W-:Y:S02]  /*46e0*/  @P5 FSEL R12, R12, R14, P6 ;  /* 0x0000000e0c0c5208 */ /* 0x000fe40003000000 */
[CC--:B------:R-:W-:Y:S02]  /*46f0*/  FSETP.GEU.AND P6, PT, R17.reuse, R30.reuse, PT ;  /* 0x0000001e1100720b */ /* 0x0c0fe40003fce000 */
[----:B------:R-:W-:Y:S02]  /*4700*/  FSETP.GEU.AND P5, PT, R12, R5, PT ;  /* 0x000000050c00720b */ /* 0x000fe40003fae000 */
[----:B------:R-:W-:-:S02]  /*4710*/  FSEL R4, R17, R30, !P6 ;  /* 0x0000001e11047208 */ /* 0x000fc40007000000 */
[C---:B------:R-:W-:Y:S02]  /*4720*/  FSETP.NAN.AND P6, PT, R17.reuse, R17, PT ;  /* 0x000000111100720b */ /* 0x040fe40003fc8000 */
[----:B------:R-:W-:Y:S02]  /*4730*/  F2FP.BF16.PACK_AB R16, R54, R59 ;  /* 0x0000003b3610723e */ /* 0x000fe400000010ff */
[----:B------:R-:W-:Y:S02]  /*4740*/  FSEL R4, R17, R4, P6 ;  /* 0x0000000411047208 */ /* 0x000fe40003000000 */
[----:B------:R-:W-:Y:S02]  /*4750*/  FSETP.NAN.AND P6, PT, R12, R12, PT ;  /* 0x0000000c0c00720b */ /* 0x000fe40003fc8000 */
[----:B------:R-:W-:Y:S02]  /*4760*/  FSEL R17, R4, R17, !P2 ;  /* 0x0000001104117208 */ /* 0x000fe40005000000 */
[----:B------:R-:W-:Y:S01]  /*4770*/  @P5 FSEL R12, R12, R5, P6 ;  /* 0x000000050c0c5208 */ /* 0x000fe20003000000 */
[----:B------:R-:W0:Y:S03]  /*4780*/  SHFL.BFLY PT, R4, R11, 0x10, 0x1f ;  /* 0x0e001f000b047f89 */ /* 0x000e2600000e0000 */
[----:B------:R-:W-:-:S02]  /*4790*/  FSETP.GEU.AND P6, PT, R12, R17, PT ;  /* 0x000000110c00720b */ /* 0x000fc40003fce000 */
[----:B------:R-:W-:-:S11]  /*47a0*/  FSETP.NAN.AND P5, PT, R12, R12, PT ;  /* 0x0000000c0c00720b */ /* 0x000fd60003fa8000 */
[----:B------:R-:W-:Y:S02]  /*47b0*/  @P6 FSEL R12, R12, R17, P5 ;  /* 0x000000110c0c6208 */ /* 0x000fe40002800000 */
[C---:B------:R-:W-:Y:S02]  /*47c0*/  FSETP.NAN.AND P5, PT, R11.reuse, R11, PT ;  /* 0x0000000b0b00720b */ /* 0x040fe40003fa8000 */
[----:B------:R-:W-:Y:S01]  /*47d0*/  F2FP.BF16.PACK_AB R17, R30, R55 ;  /* 0x000000371e11723e */ /* 0x000fe200000010ff */
[----:B------:R-:W1:Y:S01]  /*47e0*/  SHFL.BFLY PT, R5, R12, 0x10, 0x1f ;  /* 0x0e001f000c057f89 */ /* 0x000e6200000e0000 */
[----:B0-----:R-:W-:-:S03]  /*47f0*/  FSETP.GEU.AND P6, PT, R11, R4, PT ;  /* 0x000000040b00720b */ /* 0x001fc60003fce000 */
[----:B------:R-:W-:Y:S06]  /*4800*/  STS.64 [R25+0x810], R16 ;  /* 0x0008101019007388 */ /* 0x000fec0000000a00 */
[----:B------:R-:W-:Y:S02]  /*4810*/  @!P5 FSEL R11, R11, R4, !P6 ;  /* 0x000000040b0bd208 */ /* 0x000fe40007000000 */
[----:B------:R-:W-:-:S03]  /*4820*/  FSETP.NAN.AND P5, PT, R12, R12, PT ;  /* 0x0000000c0c00720b */ /* 0x000fc60003fa8000 */
[----:B------:R-:W0:Y:S01]  /*4830*/  SHFL.BFLY PT, R4, R11, 0x8, 0x1f ;  /* 0x0d001f000b047f89 */ /* 0x000e2200000e0000 */
[----:B-1----:R-:W-:-:S09]  /*4840*/  FSETP.GEU.AND P6, PT, R12, R5, PT ;  /* 0x000000050c00720b */ /* 0x002fd20003fce000 */
[----:B------:R-:W-:Y:S02]  /*4850*/  @!P5 FSEL R12, R12, R5, !P6 ;  /* 0x000000050c0cd208 */ /* 0x000fe40007000000 */
[----:B------:R-:W-:-:S03]  /*4860*/  FSETP.NAN.AND P5, PT, R11, R11, PT ;  /* 0x0000000b0b00720b */ /* 0x000fc60003fa8000 */
[----:B------:R-:W1:Y:S01]  /*4870*/  SHFL.BFLY PT, R5, R12, 0x8, 0x1f ;  /* 0x0d001f000c057f89 */ /* 0x000e6200000e0000 */
[----:B0-----:R-:W-:-:S13]  /*4880*/  FSETP.GEU.AND P6, PT, R11, R4, PT ;  /* 0x000000040b00720b */ /* 0x001fda0003fce000 */
[----:B------:R-:W-:Y:S02]  /*4890*/  @P6 FSEL R11, R11, R4, P5 ;  /* 0x000000040b0b6208 */ /* 0x000fe40002800000 */
[C---:B------:R-:W-:Y:S02]  /*48a0*/  FSETP.NAN.AND P5, PT, R12.reuse, R12, PT ;  /* 0x0000000c0c00720b */ /* 0x040fe40003fa8000 */
[----:B-1----:R-:W-:Y:S01]  /*48b0*/  FSETP.GEU.AND P6, PT, R12, R5, PT ;  /* 0x000000050c00720b */ /* 0x002fe20003fce000 */
[----:B------:R-:W0:-:S12]  /*48c0*/  SHFL.BFLY PT, R4, R11, 0x4, 0x1f ;  /* 0x0c801f000b047f89 */ /* 0x000e1800000e0000 */
[----:B------:R-:W-:Y:S02]  /*48d0*/  @P6 FSEL R12, R12, R5, P5 ;  /* 0x000000050c0c6208 */ /* 0x000fe40002800000 */
        /* <DEDUP_REMOVED lines=16> */
[C---:B------:R-:W-:Y:S02]  /*49e0*/  FSETP.GEU.AND P5, PT, R42.reuse, -INF , PT ;  /* 0xff8000002a00780b */ /* 0x040fe40003fae000 */
[----:B------:R-:W-:Y:S02]  /*49f0*/  FSETP.GEU.AND P6, PT, R31, -INF , PT ;  /* 0xff8000001f00780b */ /* 0x000fe40003fce000 */
[----:B------:R-:W-:Y:S02]  /*4a00*/  FSEL R42, R42, -INF , P5 ;  /* 0xff8000002a2a7808 */ /* 0x000fe40002800000 */
[----:B------:R-:W-:Y:S02]  /*4a10*/  FSETP.GEU.AND P5, PT, R35, -INF , PT ;  /* 0xff8000002300780b */ /* 0x000fe40003fae000 */
[----:B------:R-:W-:-:S02]  /*4a20*/  FSEL R31, R31, -INF , P6 ;  /* 0xff8000001f1f7808 */ /* 0x000fc40003000000 */
[----:B------:R-:W-:Y:S02]  /*4a30*/  FSETP.GEU.AND P6, PT, R38, -INF , PT ;  /* 0xff8000002600780b */ /* 0x000fe40003fce000 */
[----:B------:R-:W-:Y:S02]  /*4a40*/  FSEL R42, R42, -INF , !P2 ;  /* 0xff8000002a2a7808 */ /* 0x000fe40005000000 */
[----:B------:R-:W-:Y:S02]  /*4a50*/  FSEL R35, R35, -INF , P5 ;  /* 0xff80000023237808 */ /* 0x000fe40002800000 */
[----:B------:R-:W-:Y:S02]  /*4a60*/  FSEL R38, R38, -INF , P6 ;  /* 0xff80000026267808 */ /* 0x000fe40003000000 */
[----:B------:R-:W-:Y:S02]  /*4a70*/  FSETP.GT.AND P6, PT, R42, R45, PT ;  /* 0x0000002d2a00720b */ /* 0x000fe40003fc4000 */
[----:B------:R-:W-:-:S02]  /*4a80*/  FSEL R35, R35, -INF , !P2 ;  /* 0xff80000023237808 */ /* 0x000fc40005000000 */
[C---:B------:R-:W-:Y:S02]  /*4a90*/  FSETP.NAN.AND P5, PT, R42.reuse, R42, PT ;  /* 0x0000002a2a00720b */ /* 0x040fe40003fa8000 */
[----:B------:R-:W-:Y:S02]  /*4aa0*/  FSEL R45, R42, R45, P6 ;  /* 0x0000002d2a2d7208 */ /* 0x000fe40003000000 */
[CC--:B------:R-:W-:Y:S02]  /*4ab0*/  FSETP.GT.AND P6, PT, R35.reuse, R44.reuse, PT ;  /* 0x0000002c2300720b */ /* 0x0c0fe40003fc4000 */
[----:B------:R-:W-:Y:S02]  /*4ac0*/  FSEL R5, R38, -INF , !P2 ;  /* 0xff80000026057808 */ /* 0x000fe40005000000 */
[----:B------:R-:W-:Y:S02]  /*4ad0*/  @!P2 FSEL R42, R42, R45, P5 ;  /* 0x0000002d2a2aa208 */ /* 0x000fe40002800000 */
[----:B------:R-:W-:-:S02]  /*4ae0*/  FSEL R44, R35, R44, P6 ;  /* 0x0000002c232c7208 */ /* 0x000fc40003000000 */
[----:B------:R-:W-:Y:S02]  /*4af0*/  FSETP.NAN.AND P5, PT, R35, R35, PT ;  /* 0x000000232300720b */ /* 0x000fe40003fa8000 */
[----:B------:R-:W-:Y:S02]  /*4b00*/  FSETP.GT.AND P6, PT, R5, R52, PT ;  /* 0x000000340500720b */ /* 0x000fe40003fc4000 */
[----:B------:R-:W-:Y:S02]  /*4b10*/  FSEL R4, R31, -INF , !P2 ;  /* 0xff8000001f047808 */ /* 0x000fe40005000000 */
[----:B------:R-:W-:Y:S02]  /*4b20*/  @!P2 FSEL R35, R35, R44, P5 ;  /* 0x0000002c2323a208 */ /* 0x000fe40002800000 */
[C---:B------:R-:W-:Y:S02]  /*4b30*/  FSEL R52, R5.reuse, R52, P6 ;  /* 0x0000003405347208 */ /* 0x040fe40003000000 */
[----:B------:R-:W-:-:S02]  /*4b40*/  FSETP.NAN.AND P5, PT, R5, R5, PT ;  /* 0x000000050500720b */ /* 0x000fc40003fa8000 */
[CC--:B------:R-:W-:Y:S02]  /*4b50*/  FSETP.GT.AND P6, PT, R4.reuse, R41.reuse, PT ;  /* 0x000000290400720b */ /* 0x0c0fe40003fc4000 */
[----:B------:R-:W-:Y:S02]  /*4b60*/  @!P2 FSEL R5, R5, R52, P5 ;  /* 0x000000340505a208 */ /* 0x000fe40002800000 */
[C---:B------:R-:W-:Y:S02]  /*4b70*/  FSEL R41, R4.reuse, R41, P6 ;  /* 0x0000002904297208 */ /* 0x040fe40003000000 */
[C---:B------:R-:W-:Y:S02]  /*4b80*/  FSETP.NAN.AND P6, PT, R4.reuse, R4, PT ;  /* 0x000000040400720b */ /* 0x040fe40003fc8000 */
[----:B------:R-:W-:Y:S02]  /*4b90*/  FSETP.GT.AND P5, PT, R5, R8, PT ;  /* 0x000000080500720b */ /* 0x000fe40003fa4000 */
[----:B------:R-:W-:-:S02]  /*4ba0*/  @!P2 FSEL R4, R4, R41, P6 ;  /* 0x000000290404a208 */ /* 0x000fc40003000000 */
[C---:B------:R-:W-:Y:S02]  /*4bb0*/  FSETP.NAN.AND P6, PT, R5.reuse, R5, PT ;  /* 0x000000050500720b */ /* 0x040fe40003fc8000 */
[C---:B------:R-:W-:Y:S02]  /*4bc0*/  FSEL R14, R5.reuse, R8, P5 ;  /* 0x00000008050e7208 */ /* 0x040fe40002800000 */
[CC--:B------:R-:W-:Y:S01]  /*4bd0*/  FSETP.GT.AND P5, PT, R4.reuse, R13.reuse, PT ;  /* 0x0000000d0400720b */ /* 0x0c0fe20003fa4000 */
[----:B------:R-:W-:Y:S01]  /*4be0*/  SHFL.BFLY PT, R8, R12, 0x1, 0x1f ;  /* 0x0c201f000c087f89 */ /* 0x000fe200000e0000 */
[----:B------:R-:W-:Y:S02]  /*4bf0*/  FSEL R14, R5, R14, P6 ;  /* 0x0000000e050e7208 */ /* 0x000fe40003000000 */
[----:B0-----:R-:W-:Y:S02]  /*4c00*/  FSETP.GEU.AND P6, PT, R11, R10, PT ;  /* 0x0000000a0b00720b */ /* 0x001fe40003fce000 */
[----:B------:R-:W-:-:S02]  /*4c10*/  FSEL R7, R4, R13, P5 ;  /* 0x0000000d04077208 */ /* 0x000fc40002800000 */
[-C--:B------:R-:W-:Y:S02]  /*4c20*/  FSETP.NAN.AND P5, PT, R4, R4.reuse, PT ;  /* 0x000000040400720b */ /* 0x080fe40003fa8000 */
[----:B------:R-:W-:Y:S02]  /*4c30*/  FSEL R14, R14, R5, !P2 ;  /* 0x000000050e0e7208 */ /* 0x000fe40005000000 */
[----:B------:R-:W-:Y:S02]  /*4c40*/  FSEL R7, R4, R7, P5 ;  /* 0x0000000704077208 */ /* 0x000fe40002800000 */
[----:B------:R-:W-:Y:S02]  /*4c50*/  FSETP.NAN.AND P5, PT, R11, R11, PT ;  /* 0x0000000b0b00720b */ /* 0x000fe40003fa8000 */
[----:B------:R-:W-:Y:S02]  /*4c60*/  FSEL R15, R7, R4, !P2 ;  /* 0x00000004070f7208 */ /* 0x000fe40005000000 */
[----:B------:R-:W-:-:S02]  /*4c70*/  @P6 SEL R11, R11, R10, P5 ;  /* 0x0000000a0b0b6207 */ /* 0x000fc40002800000 */
[----:B------:R-:W-:Y:S02]  /*4c80*/  FSETP.GT.AND P6, PT, R35, R6, PT ;  /* 0x000000062300720b */ /* 0x000fe40003fc4000 */
[----:B------:R-:W-:Y:S02]  /*4c90*/  FSETP.GT.AND P5, PT, R15, R14, PT ;  /* 0x0000000e0f00720b */ /* 0x000fe40003fa4000 */
[C---:B------:R-:W-:Y:S02]  /*4ca0*/  FSEL R4, R35.reuse, R6, P6 ;  /* 0x0000000623047208 */ /* 0x040fe40003000000 */
[----:B------:R-:W-:-:S04]  /*4cb0*/  FSETP.NAN.AND P6, PT, R35, R35, PT ;  /* 0x000000232300720b */ /* 0x000fc80003fc8000 */
[----:B------:R-:W-:Y:S02]  /*4cc0*/  FSEL R4, R35, R4, P6 ;  /* 0x0000000423047208 */ /* 0x000fe40003000000 */
[C---:B------:R-:W-:Y:S02]  /*4cd0*/  FSETP.NAN.AND P6, PT, R15.reuse, R15, PT ;  /* 0x0000000f0f00720b */ /* 0x040fe40003fc8000 */
[----:B------:R-:W-:Y:S02]  /*4ce0*/  FSEL R4, R4, R35, !P2 ;  /* 0x0000002304047208 */ /* 0x000fe40005000000 */
[----:B------:R-:W-:Y:S02]  /*4cf0*/  @!P5 FSEL R15, R15, R14, P6 ;  /* 0x0000000e0f0fd208 */ /* 0x000fe40003000000 */
[----:B------:R-:W-:Y:S02]  /*4d00*/  FSETP.GT.AND P6, PT, R42, R21, PT ;  /* 0x000000152a00720b */ /* 0x000fe40003fc4000 */
[----:B------:R-:W-:-:S02]  /*4d10*/  FSETP.GT.AND P5, PT, R15, R4, PT ;  /* 0x000000040f00720b */ /* 0x000fc40003fa4000 */
[C---:B------:R-:W-:Y:S02]  /*4d20*/  FSEL R5, R42.reuse, R21, P6 ;  /* 0x000000152a057208 */ /* 0x040fe40003000000 */
[C---:B------:R-:W-:Y:S02]  /*4d30*/  FSETP.NAN.AND P6, PT, R42.reuse, R42, PT ;  /* 0x0000002a2a00720b */ /* 0x040fe40003fc8000 */
[----:B------:R-:W-:Y:S02]  /*4d40*/  F2FP.BF16.PACK_AB R21, R21, R6 ;  /* 0x000000061515723e */ /* 0x000fe400000010ff */
[----:B------:R-:W-:Y:S02]  /*4d50*/  FSEL R5, R42, R5, P6 ;  /* 0x000000052a057208 */ /* 0x000fe40003000000 */
[----:B------:R-:W-:Y:S01]  /*4d60*/  FSETP.NAN.AND P6, PT, R15, R15, PT ;  /* 0x0000000f0f00720b */ /* 0x000fe20003fc8000 */
[----:B------:R-:W-:Y:S01]  /*4d70*/  STS.64 [R25], R20 ;  /* 0x0000001419007388 */ /* 0x000fe20000000a00 */
[----:B------:R-:W-:-:S02]  /*4d80*/  FSEL R5, R5, R42, !P2 ;  /* 0x0000002a05057208 */ /* 0x000fc40005000000 */
[----:B------:R-:W-:Y:S01]  /*4d90*/  @!P5 FSEL R15, R15, R4, P6 ;  /* 0x000000040f0fd208 */ /* 0x000fe20003000000 */
[----:B------:R-:W-:Y:S03]  /*4da0*/  BAR.SYNC.DEFER_BLOCKING 0x0 ;  /* 0x0000000000007b1d */ /* 0x000fe60000010000 */
[C---:B------:R-:W-:Y:S02]  /*4db0*/  FSETP.GT.AND P5, PT, R15.reuse, R5, PT ;  /* 0x000000050f00720b */ /* 0x040fe40003fa4000 */
[----:B------:R-:W-:-:S11]  /*4dc0*/  FSETP.NAN.AND P6, PT, R15, R15, PT ;  /* 0x0000000f0f00720b */ /* 0x000fd60003fc8000 */
[----:B------:R-:W-:Y:S02]  /*4dd0*/  @!P5 FSEL R15, R15, R5, P6 ;  /* 0x000000050f0fd208 */ /* 0x000fe40003000000 */
[C---:B------:R-:W-:Y:S02]  /*4de0*/  FSETP.GEU.AND P6, PT, R33.reuse, -INF , PT ;  /* 0xff8000002100780b */ /* 0x040fe40003fce000 */
[----:B------:R-:W-:Y:S02]  /*4df0*/  FSETP.GEU.AND P5, PT, R36, -INF , PT ;  /* 0xff8000002400780b */ /* 0x000fe40003fae000 */
[----:B------:R-:W-:Y:S02]  /*4e00*/  FSEL R33, R33, -INF , P6 ;  /* 0xff80000021217808 */ /* 0x000fe40003000000 */
[----:B------:R-:W-:Y:S02]  /*4e10*/  FSETP.GEU.AND P6, PT, R40, -INF , PT ;  /* 0xff8000002800780b */ /* 0x000fe40003fce000 */
[----:B------:R-:W-:-:S02]  /*4e20*/  FSEL R36, R36, -INF , P5 ;  /* 0xff80000024247808 */ /* 0x000fc40002800000 */
[----:B------:R-:W-:Y:S02]  /*4e30*/  FSETP.GEU.AND P5, PT, R37, -INF , PT ;  /* 0xff8000002500780b */ /* 0x000fe40003fae000 */
[----:B------:R-:W-:Y:S01]  /*4e40*/  FSEL R4, R33, -INF , !P2 ;  /* 0xff80000021047808 */ /* 0x000fe20005000000 */
[----:B------:R-:W-:Y:S01]  /*4e50*/  IMAD.WIDE R32, R32, R19, c[0x0][0x1a8] ;  /* 0x00006a0020207625 */ /* 0x000fe200078e0213 */
[----:B------:R-:W-:Y:S02]  /*4e60*/  FSEL R40, R40, -INF , P6 ;  /* 0xff80000028287808 */ /* 0x000fe40003000000 */
[----:B------:R-:W-:Y:S02]  /*4e70*/  FSEL R36, R36, -INF , !P2 ;  /* 0xff80000024247808 */ /* 0x000fe40005000000 */
[----:B------:R-:W-:Y:S02]  /*4e80*/  FSEL R37, R37, -INF , P5 ;  /* 0xff80000025257808 */ /* 0x000fe40002800000 */
[----:B------:R-:W-:-:S02]  /*4e90*/  FSETP.GT.AND P5, PT, R4, R39, PT ;  /* 0x000000270400720b */ /* 0x000fc40003fa4000 */
[----:B------:R-:W-:Y:S02]  /*4ea0*/  FSEL R9, R40, -INF , !P2 ;  /* 0xff80000028097808 */ /* 0x000fe40005000000 */
[----:B------:R-:W-:Y:S02]  /*4eb0*/  FSETP.GT.AND P6, PT, R36, R43, PT ;  /* 0x0000002b2400720b */ /* 0x000fe40003fc4000 */
[----:B------:R-:W-:Y:S02]  /*4ec0*/  FSEL R39, R4, R39, P5 ;  /* 0x0000002704277208 */ /* 0x000fe40002800000 */
[----:B------:R-:W-:Y:S02]  /*4ed0*/  FSETP.GT.AND P5, PT, R9, R50, PT ;  /* 0x000000320900720b */ /* 0x000fe40003fa4000 */
[C---:B------:R-:W-:Y:S02]  /*4ee0*/  FSEL R43, R36.reuse, R43, P6 ;  /* 0x0000002b242b7208 */ /* 0x040fe40003000000 */
[----:B------:R-:W-:-:S02]  /*4ef0*/  FSETP.NAN.AND P6, PT, R36, R36, PT ;  /* 0x000000242400720b */ /* 0x000fc40003fc8000 */
[C---:B------:R-:W-:Y:S02]  /*4f00*/  FSEL R50, R9.reuse, R50, P5 ;  /* 0x0000003209327208 */ /* 0x040fe40002800000 */
[----:B------:R-:W-:Y:S02]  /*4f10*/  FSETP.NAN.AND P5, PT, R4, R4, PT ;  /* 0x000000040400720b */ /* 0x000fe40003fa8000 */
[----:B------:R-:W-:Y:S02]  /*4f20*/  @!P2 FSEL R36, R36, R43, P6 ;  /* 0x0000002b2424a208 */ /* 0x000fe40003000000 */
[----:B------:R-:W-:Y:S02]  /*4f30*/  FSETP.NAN.AND P6, PT, R9, R9, PT ;  /* 0x000000090900720b */ /* 0x000fe40003fc8000 */
[----:B------:R-:W-:Y:S02]  /*4f40*/  FSEL R37, R37, -INF , !P2 ;  /* 0xff80000025257808 */ /* 0x000fe40005000000 */
[----:B------:R-:W-:-:S02]  /*4f50*/  @!P2 FSEL R4, R4, R39, P5 ;  /* 0x000000270404a208 */ /* 0x000fc40002800000 */
[----:B------:R-:W-:Y:S02]  /*4f60*/  @!P2 FSEL R9, R9, R50, P6 ;  /* 0x000000320909a208 */ /* 0x000fe40003000000 */
[CC--:B------:R-:W-:Y:S02]  /*4f70*/  FSETP.GT.AND P6, PT, R37.reuse, R48.reuse, PT ;  /* 0x000000302500720b */ /* 0x0c0fe40003fc4000 */
[CC--:B------:R-:W-:Y:S02]  /*4f80*/  FSETP.GT.AND P5, PT, R4.reuse, R59.reuse, PT ;  /* 0x0000003b0400720b */ /* 0x0c0fe40003fa4000 */
[----:B------:R-:W-:Y:S02]  /*4f90*/  FSEL R48, R37, R48, P6 ;  /* 0x0000003025307208 */ /* 0x000fe40003000000 */
[C---:B------:R-:W-:Y:S02]  /*4fa0*/  FSETP.NAN.AND P6, PT, R4.reuse, R4, PT ;  /* 0x000000040400720b */ /* 0x040fe40003fc8000 */
[----:B------:R-:W-:-:S02]  /*4fb0*/  FSEL R5, R4, R59, P5 ;  /* 0x0000003b04057208 */ /* 0x000fc40002800000 */
[C---:B------:R-:W-:Y:S02]  /*4fc0*/  FSETP.GT.AND P5, PT, R9.reuse, R54, PT ;  /* 0x000000360900720b */ /* 0x040fe40003fa4000 */
[----:B------:R-:W-:Y:S02]  /*4fd0*/  FSEL R5, R4, R5, P6 ;  /* 0x0000000504057208 */ /* 0x000fe40003000000 */
[----:B------:R-:W-:Y:S02]  /*4fe0*/  FSETP.NAN.AND P6, PT, R9, R9, PT ;  /* 0x000000090900720b */ /* 0x000fe40003fc8000 */
[----:B------:R-:W-:Y:S02]  /*4ff0*/  FSEL R13, R5, R4, !P2 ;  /* 0x00000004050d7208 */ /* 0x000fe40005000000 */
[----:B------:R-:W0:Y:S01]  /*5000*/  LDS.128 R4, [R24] ;  /* 0x0000000018047984 */ /* 0x000e220000000c00 */
[----:B------:R-:W-:Y:S02]  /*5010*/  FSEL R54, R9, R54, P5 ;  /* 0x0000003609367208 */ /* 0x000fe40002800000 */
[----:B------:R-:W-:-:S02]  /*5020*/  FSETP.NAN.AND P5, PT, R37, R37, PT ;  /* 0x000000252500720b */ /* 0x000fc40003fa8000 */
[----:B------:R-:W-:Y:S02]  /*5030*/  FSEL R54, R9, R54, P6 ;  /* 0x0000003609367208 */ /* 0x000fe40003000000 */
[----:B------:R-:W-:Y:S02]  /*5040*/  FSETP.GT.AND P6, PT, R36, R55, PT ;  /* 0x000000372400720b */ /* 0x000fe40003fc4000 */
[----:B------:R-:W-:Y:S02]  /*5050*/  FSEL R54, R54, R9, !P2 ;  /* 0x0000000936367208 */ /* 0x000fe40005000000 */
[----:B------:R-:W-:Y:S02]  /*5060*/  @!P2 FSEL R37, R37, R48, P5 ;  /* 0x000000302525a208 */ /* 0x000fe40002800000 */
[----:B------:R-:W-:Y:S02]  /*5070*/  FSETP.GT.AND P5, PT, R13, R54, PT ;  /* 0x000000360d00720b */ /* 0x000fe40003fa4000 */
[----:B------:R-:W-:-:S02]  /*5080*/  FSEL R55, R36, R55, P6 ;  /* 0x0000003724377208 */ /* 0x000fc40003000000 */
[----:B------:R-:W-:-:S04]  /*5090*/  FSETP.NAN.AND P6, PT, R36, R36, PT ;  /* 0x000000242400720b */ /* 0x000fc80003fc8000 */
[----:B------:R-:W-:Y:S02]  /*50a0*/  FSEL R55, R36, R55, P6 ;  /* 0x0000003724377208 */ /* 0x000fe40003000000 */
[----:B------:R-:W-:Y:S02]  /*50b0*/  FSETP.NAN.AND P6, PT, R13, R13, PT ;  /* 0x0000000d0d00720b */ /* 0x000fe40003fc8000 */
[----:B------:R-:W-:Y:S02]  /*50c0*/  FSEL R55, R55, R36, !P2 ;  /* 0x0000002437377208 */ /* 0x000fe40005000000 */
[----:B------:R-:W-:Y:S02]  /*50d0*/  @!P5 FSEL R13, R13, R54, P6 ;  /* 0x000000360d0dd208 */ /* 0x000fe40003000000 */
[C---:B------:R-:W-:Y:S02]  /*50e0*/  FSETP.GT.AND P5, PT, R37.reuse, R30, PT ;  /* 0x0000001e2500720b */ /* 0x040fe40003fa4000 */
[----:B------:R-:W-:-:S02]  /*50f0*/  FSETP.NAN.AND P6, PT, R37, R37, PT ;  /* 0x000000252500720b */ /* 0x000fc40003fc8000 */
[----:B------:R-:W-:Y:S02]  /*5100*/  FSEL R30, R37, R30, P5 ;  /* 0x0000001e251e7208 */ /* 0x000fe40002800000 */
[----:B------:R-:W-:Y:S02]  /*5110*/  FSETP.GT.AND P5, PT, R13, R55, PT ;  /* 0x000000370d00720b */ /* 0x000fe40003fa4000 */
[----:B------:R-:W-:Y:S02]  /*5120*/  FSEL R30, R37, R30, P6 ;  /* 0x0000001e251e7208 */ /* 0x000fe40003000000 */
[----:B------:R-:W-:Y:S01]  /*5130*/  FSETP.NAN.AND P6, PT, R12, R12, PT ;  /* 0x0000000c0c00720b */ /* 0x000fe20003fc8000 */
[----:B0-----:R-:W-:Y:S01]  /*5140*/  @!P1 STG.E.128 [R32.64], R4 ;  /* 0x0000000420009986 */ /* 0x001fe2000c101d04 */
[----:B------:R-:W-:-:S03]  /*5150*/  FSEL R30, R30, R37, !P2 ;  /* 0x000000251e1e7208 */ /* 0x000fc60005000000 */
[----:B------:R-:W-:Y:S01]  /*5160*/  BAR.SYNC.DEFER_BLOCKING 0x0 ;  /* 0x0000000000007b1d */ /* 0x000fe20000010000 */
[CC--:B------:R-:W-:Y:S02]  /*5170*/  FSETP.GEU.AND P2, PT, R12.reuse, R8.reuse, PT ;  /* 0x000000080c00720b */ /* 0x0c0fe40003f4e000 */
[C---:B------:R-:W-:Y:S02]  /*5180*/  SEL R8, R12.reuse, R8, P6 ;  /* 0x000000080c087207 */ /* 0x040fe40003000000 */
[C---:B------:R-:W-:Y:S02]  /*5190*/  FSETP.NAN.AND P6, PT, R13.reuse, R13, PT ;  /* 0x0000000d0d00720b */ /* 0x040fe40003fc8000 */
[----:B------:R-:W-:Y:S02]  /*51a0*/  SEL R9, R12, R8, !P2 ;  /* 0x000000080c097207 */ /* 0x000fe40005000000 */
[----:B------:R-:W-:Y:S01]  /*51b0*/  @!P5 FSEL R13, R13, R55, P6 ;  /* 0x000000370d0dd208 */ /* 0x000fe20003000000 */
[----:B------:R-:W0:Y:S03]  /*51c0*/  SHFL.BFLY PT, R8, R15, 0x10, 0x1f ;  /* 0x0e001f000f087f89 */ /* 0x000e2600000e0000 */
[----:B------:R-:W-:-:S02]  /*51d0*/  FSETP.GT.AND P2, PT, R13, R30, PT ;  /* 0x0000001e0d00720b */ /* 0x000fc40003f44000 */
[C---:B------:R-:W-:Y:S01]  /*51e0*/  FSETP.NAN.AND P5, PT, R13.reuse, R13, PT ;  /* 0x0000000d0d00720b */ /* 0x040fe20003fa8000 */
[----:B------:R-:W-:Y:S10]  /*51f0*/  @!P4 STS [R18], R11 ;  /* 0x0000000b1200c388 */ /* 0x000ff40000000800 */
[----:B------:R-:W-:Y:S01]  /*5200*/  @!P2 FSEL R13, R13, R30, P5 ;  /* 0x0000001e0d0da208 */ /* 0x000fe20002800000 */
[----:B------:R-:W-:Y:S04]  /*5210*/  @!P4 STS [R18+0x20], R9 ;  /* 0x000020091200c388 */ /* 0x000fe80000000800 */
[----:B------:R-:W-:Y:S01]  /*5220*/  BAR.SYNC.DEFER_BLOCKING 0x0 ;  /* 0x0000000000007b1d */ /* 0x000fe20000010000 */
[----:B------:R-:W-:-:S02]  /*5230*/  FSETP.NAN.AND P5, PT, R15, R15, PT ;  /* 0x0000000f0f00720b */ /* 0x000fc40003fa8000 */
[----:B0-----:R-:W-:-:S03]  /*5240*/  FSETP.GT.AND P2, PT, R15, R8, PT ;  /* 0x000000080f00720b */ /* 0x001fc60003f44000 */
[----:B------:R-:W0:Y:S08]  /*5250*/  SHFL.BFLY PT, R10, R13, 0x10, 0x1f ;  /* 0x0e001f000d0a7f89 */ /* 0x000e3000000e0000 */
[----:B------:R-:W-:Y:S02]  /*5260*/  @!P5 FSEL R15, R15, R8, P2 ;  /* 0x000000080f0fd208 */ /* 0x000fe40001000000 */
[----:B------:R-:W-:-:S03]  /*5270*/  FSETP.NAN.AND P5, PT, R13, R13, PT ;  /* 0x0000000d0d00720b */ /* 0x000fc60003fa8000 */
[----:B------:R-:W1:Y:S04]  /*5280*/  SHFL.BFLY PT, R5, R15, 0x8, 0x1f ;  /* 0x0d001f000f057f89 */ /* 0x000e6800000e0000 */
[----:B------:R-:W2:Y:S01]  /*5290*/  @!P3 LDS R23, [R3.X4] ;  /* 0x000000000317b984 */ /* 0x000ea20000004800 */
[----:B0-----:R-:W-:-:S05]  /*52a0*/  FSETP.GT.AND P2, PT, R13, R10, PT ;  /* 0x0000000a0d00720b */ /* 0x001fca0003f44000 */
[----:B------:R-:W-:-:S05]  /*52b0*/  @!P5 FSEL R13, R13, R10, P2 ;  /* 0x0000000a0d0dd208 */ /* 0x000fca0001000000 */
[----:B------:R-:W-:Y:S01]  /*52c0*/  SHFL.BFLY PT, R7, R13, 0x8, 0x1f ;  /* 0x0d001f000d077f89 */ /* 0x000fe200000e0000 */
[----:B-1----:R-:W-:-:S03]  /*52d0*/  FSETP.GT.AND P2, PT, R15, R5, PT ;  /* 0x000000050f00720b */ /* 0x002fc60003f44000 */
[----:B--2---:R-:W0:Y:S01]  /*52e0*/  SHFL.BFLY PT, R4, R23, 0x4, 0x1f ;  /* 0x0c801f0017047f89 */ /* 0x004e2200000e0000 */
[C---:B------:R-:W-:Y:S02]  /*52f0*/  FSETP.NAN.AND P5, PT, R23.reuse, R23, PT ;  /* 0x000000171700720b */ /* 0x040fe40003fa8000 */
[----:B0-----:R-:W-:-:S04]  /*5300*/  FSETP.GEU.AND P6, PT, R23, R4, PT ;  /* 0x000000041700720b */ /* 0x001fc80003fce000 */
[----:B------:R-:W-:Y:S02]  /*5310*/  FSEL R4, R23, R4, !P6 ;  /* 0x0000000417047208 */ /* 0x000fe40007000000 */
[----:B------:R-:W-:Y:S02]  /*5320*/  FSETP.NAN.AND P6, PT, R15, R15, PT ;  /* 0x0000000f0f00720b */ /* 0x000fe40003fc8000 */
[----:B------:R-:W-:Y:S02]  /*5330*/  FSEL R4, R23, R4, P5 ;  /* 0x0000000417047208 */ /* 0x000fe40002800000 */
[----:B------:R-:W-:Y:S02]  /*5340*/  @!P2 FSEL R15, R15, R5, P6 ;  /* 0x000000050f0fa208 */ /* 0x000fe40003000000 */
[C---:B------:R-:W-:Y:S01]  /*5350*/  FSETP.GT.AND P5, PT, R13.reuse, R7, PT ;  /* 0x000000070d00720b */ /* 0x040fe20003fa4000 */
[----:B------:R-:W0:Y:S01]  /*5360*/  SHFL.BFLY PT, R5, R4, 0x2, 0x1f ;  /* 0x0c401f0004057f89 */ /* 0x000e2200000e0000 */
[----:B------:R-:W-:-:S03]  /*5370*/  FSETP.NAN.AND P2, PT, R13, R13, PT ;  /* 0x0000000d0d00720b */ /* 0x000fc60003f48000 */
[----:B------:R-:W1:Y:S08]  /*5380*/  SHFL.BFLY PT, R6, R15, 0x4, 0x1f ;  /* 0x0c801f000f067f89 */ /* 0x000e7000000e0000 */
[----:B------:R-:W-:Y:S02]  /*5390*/  @!P5 FSEL R13, R13, R7, P2 ;  /* 0x000000070d0dd208 */ /* 0x000fe40001000000 */
[----:B------:R-:W-:-:S03]  /*53a0*/  FSETP.NAN.AND P5, PT, R4, R4, PT ;  /* 0x000000040400720b */ /* 0x000fc60003fa8000 */
[----:B------:R-:W2:Y:S01]  /*53b0*/  SHFL.BFLY PT, R7, R13, 0x4, 0x1f ;  /* 0x0c801f000d077f89 */ /* 0x000ea200000e0000 */
[----:B0-----:R-:W-:Y:S02]  /*53c0*/  FSETP.GEU.AND P6, PT, R4, R5, PT ;  /* 0x000000050400720b */ /* 0x001fe40003fce000 */
[----:B-1----:R-:W-:-:S11]  /*53d0*/  FSETP.GT.AND P2, PT, R15, R6, PT ;  /* 0x000000060f00720b */ /* 0x002fd60003f44000 */
[----:B------:R-:W-:Y:S02]  /*53e0*/  @P6 FSEL R4, R4, R5, P5 ;  /* 0x0000000504046208 */ /* 0x000fe40002800000 */
[----:B------:R-:W-:Y:S02]  /*53f0*/  FSETP.NAN.AND P6, PT, R15, R15, PT ;  /* 0x0000000f0f00720b */ /* 0x000fe40003fc8000 */
[----:B--2---:R-:W-:Y:S01]  /*5400*/  FSETP.GT.AND P5, PT, R13, R7, PT ;  /* 0x000000070d00720b */ /* 0x004fe20003fa4000 */
[----:B------:R-:W0:Y:S01]  /*5410*/  SHFL.BFLY PT, R5, R4, 0x1, 0x1f ;  /* 0x0c201f0004057f89 */ /* 0x000e2200000e0000 */
[----:B------:R-:W-:Y:S02]  /*5420*/  @!P2 FSEL R15, R15, R6, P6 ;  /* 0x000000060f0fa208 */ /* 0x000fe40003000000 */
[----:B------:R-:W-:-:S03]  /*5430*/  FSETP.NAN.AND P2, PT, R13, R13, PT ;  /* 0x0000000d0d00720b */ /* 0x000fc60003f48000 */
[----:B------:R-:W1:Y:S06]  /*5440*/  SHFL.BFLY PT, R6, R15, 0x2, 0x1f ;  /* 0x0c401f000f067f89 */ /* 0x000e6c00000e0000 */
[----:B------:R-:W-:Y:S02]  /*5450*/  @!P5 FSEL R13, R13, R7, P2 ;  /* 0x000000070d0dd208 */ /* 0x000fe40001000000 */
[----:B------:R-:W-:-:S03]  /*5460*/  FSETP.NAN.AND P5, PT, R4, R4, PT ;  /* 0x000000040400720b */ /* 0x000fc60003fa8000 */
[----:B------:R-:W2:Y:S01]  /*5470*/  SHFL.BFLY PT, R8, R13, 0x2, 0x1f ;  /* 0x0c401f000d087f89 */ /* 0x000ea200000e0000 */
[----:B0-----:R-:W-:Y:S02]  /*5480*/  FSETP.GEU.AND P6, PT, R4, R5, PT ;  /* 0x000000050400720b */ /* 0x001fe40003fce000 */
[----:B-1----:R-:W-:-:S11]  /*5490*/  FSETP.GT.AND P2, PT, R15, R6, PT ;  /* 0x000000060f00720b */ /* 0x002fd60003f44000 */
[----:B------:R-:W-:Y:S02]  /*54a0*/  @P6 SEL R4, R4, R5, P5 ;  /* 0x0000000504046207 */ /* 0x000fe40002800000 */
[----:B------:R-:W-:Y:S02]  /*54b0*/  FSETP.NAN.AND P6, PT, R15, R15, PT ;  /* 0x0000000f0f00720b */ /* 0x000fe40003fc8000 */
[----:B--2---:R-:W-:Y:S01]  /*54c0*/  FSETP.GT.AND P5, PT, R13, R8, PT ;  /* 0x000000080d00720b */ /* 0x004fe20003fa4000 */
[----:B------:R0:W-:Y:S01]  /*54d0*/  @P0 STS [R3.X4], R4 ;  /* 0x0000000403000388 */ /* 0x0001e20000004800 */
[----:B------:R-:W-:-:S03]  /*54e0*/  @!P2 FSEL R15, R15, R6, P6 ;  /* 0x000000060f0fa208 */ /* 0x000fc60003000000 */
[----:B------:R-:W-:Y:S01]  /*54f0*/  BAR.SYNC.DEFER_BLOCKING 0x0 ;  /* 0x0000000000007b1d */ /* 0x000fe20000010000 */
[----:B------:R-:W-:-:S05]  /*5500*/  FSETP.NAN.AND P2, PT, R13, R13, PT ;  /* 0x0000000d0d00720b */ /* 0x000fca0003f48000 */
[----:B------:R-:W1:Y:S01]  /*5510*/  SHFL.BFLY PT, R5, R15, 0x1, 0x1f ;  /* 0x0c201f000f057f89 */ /* 0x000e6200000e0000 */
[----:B0-----:R-:W-:Y:S02]  /*5520*/  LOP3.LUT R4, R3, 0x1, RZ, 0xc0, !PT ;  /* 0x0000000103047812 */ /* 0x001fe400078ec0ff */
[----:B------:R-:W-:Y:S02]  /*5530*/  @!P5 FSEL R13, R13, R8, P2 ;  /* 0x000000080d0dd208 */ /* 0x000fe40001000000 */
[----:B------:R-:W-:Y:S02]  /*5540*/  FSETP.NAN.AND P5, PT, R15, R15, PT ;  /* 0x0000000f0f00720b */ /* 0x000fe40003fa8000 */
[----:B------:R-:W-:Y:S01]  /*5550*/  FSETP.NAN.AND P6, PT, R13, R13, PT ;  /* 0x0000000d0d00720b */ /* 0x000fe20003fc8000 */
[----:B------:R-:W0:Y:S04]  /*5560*/  SHFL.BFLY PT, R8, R13, 0x1, 0x1f ;  /* 0x0c201f000d087f89 */ /* 0x000e2800000e0000 */
[----:B------:R-:W-:Y:S04]  /*5570*/  LDS R6, [RZ] ;  /* 0x00000000ff067984 */ /* 0x000fe80000000800 */
[----:B------:R-:W2:Y:S04]  /*5580*/  LDS R7, [0x20] ;  /* 0x00002000ff077984 */ /* 0x000ea80000000800 */
[----:B------:R-:W-:Y:S01]  /*5590*/  BAR.SYNC.DEFER_BLOCKING 0x0 ;  /* 0x0000000000007b1d */ /* 0x000fe20000010000 */
[----:B-1----:R-:W-:-:S02]  /*55a0*/  FSETP.GT.AND P2, PT, R15, R5, PT ;  /* 0x000000050f00720b */ /* 0x002fc40003f44000 */
[CC--:B0-----:R-:W-:Y:S02]  /*55b0*/  SEL R9, R13.reuse, R8.reuse, P6 ;  /* 0x000000080d097207 */ /* 0x0c1fe40003000000 */
[----:B------:R-:W-:-:S04]  /*55c0*/  FSETP.GT.AND P6, PT, R13, R8, PT ;  /* 0x000000080d00720b */ /* 0x000fc80003fc4000 */
[----:B------:R-:W-:-:S05]  /*55d0*/  SEL R9, R13, R9, P6 ;  /* 0x000000090d097207 */ /* 0x000fca0003000000 */
[----:B------:R-:W-:Y:S01]  /*55e0*/  @!P2 SEL R15, R15, R5, P5 ;  /* 0x000000050f0fa207 */ /* 0x000fe20002800000 */
[----:B------:R-:W-:Y:S01]  /*55f0*/  CS2R R12, SRZ ;  /* 0x00000000000c7805 */ /* 0x000fe2000001ff00 */
[----:B--2---:R-:W-:Y:S04]  /*5600*/  STS.64 [RZ], R6 ;  /* 0x00000006ff007388 */ /* 0x004fe80000000a00 */
[----:B------:R-:W-:Y:S06]  /*5610*/  BAR.SYNC.DEFER_BLOCKING 0x0 ;  /* 0x0000000000007b1d */ /* 0x000fec0000010000 */
[----:B------:R-:W-:Y:S04]  /*5620*/  LDS R5, [R4.X4] ;  /* 0x0000000004057984 */ /* 0x000fe80000004800 */
[----:B------:R-:W-:Y:S06]  /*5630*/  BAR.SYNC.DEFER_BLOCKING 0x0 ;  /* 0x0000000000007b1d */ /* 0x000fec0000010000 */
[----:B------:R0:W-:Y:S04]  /*5640*/  @!P4 STS [R18], R15 ;  /* 0x0000000f1200c388 */ /* 0x0001e80000000800 */
[----:B------:R-:W-:Y:S04]  /*5650*/  @!P4 STS [R18+0x20], R9 ;  /* 0x000020091200c388 */ /* 0x000fe80000000800 */
[----:B------:R-:W-:Y:S01]  /*5660*/  BAR.SYNC.DEFER_BLOCKING 0x0 ;  /* 0x0000000000007b1d */ /* 0x000fe20000010000 */
[----:B0-----:R-:W-:-:S05]  /*5670*/  CS2R R14, SRZ ;  /* 0x00000000000e7805 */ /* 0x001fca000001ff00 */
[----:B------:R-:W0:Y:S04]  /*5680*/  @!P3 LDS R22, [R3.X4] ;  /* 0x000000000316b984 */ /* 0x000e280000004800 */
[----:B0-----:R-:W0:Y:S01]  /*5690*/  SHFL.BFLY PT, R11, R22, 0x4, 0x1f ;  /* 0x0c801f00160b7f89 */ /* 0x001e2200000e0000 */
[C---:B------:R-:W-:Y:S02]  /*56a0*/  FSETP.NAN.AND P3, PT, R22.reuse, R22, PT ;  /* 0x000000161600720b */ /* 0x040fe40003f68000 */
[----:B0-----:R-:W-:-:S04]  /*56b0*/  FSETP.GT.AND P2, PT, R22, R11, PT ;  /* 0x0000000b1600720b */ /* 0x001fc80003f44000 */
[----:B------:R-:W-:-:S04]  /*56c0*/  FSEL R11, R22, R11, P2 ;  /* 0x0000000b160b7208 */ /* 0x000fc80001000000 */
[----:B------:R-:W-:-:S04]  /*56d0*/  FSEL R8, R22, R11, P3 ;  /* 0x0000000b16087208 */ /* 0x000fc80001800000 */
[C---:B------:R-:W-:Y:S01]  /*56e0*/  FSETP.NAN.AND P3, PT, R8.reuse, R8, PT ;  /* 0x000000080800720b */ /* 0x040fe20003f68000 */
[----:B------:R-:W0:Y:S02]  /*56f0*/  SHFL.BFLY PT, R11, R8, 0x2, 0x1f ;  /* 0x0c401f00080b7f89 */ /* 0x000e2400000e0000 */
[----:B0-----:R-:W-:-:S13]  /*5700*/  FSETP.GT.AND P2, PT, R8, R11, PT ;  /* 0x0000000b0800720b */ /* 0x001fda0003f44000 */
[----:B------:R-:W-:-:S04]  /*5710*/  @!P2 FSEL R8, R8, R11, P3 ;  /* 0x0000000b0808a208 */ /* 0x000fc80001800000 */
[C---:B------:R-:W-:Y:S01]  /*5720*/  FSETP.NAN.AND P3, PT, R8.reuse, R8, PT ;  /* 0x000000080800720b */ /* 0x040fe20003f68000 */
[----:B------:R-:W0:Y:S02]  /*5730*/  SHFL.BFLY PT, R9, R8, 0x1, 0x1f ;  /* 0x0c201f0008097f89 */ /* 0x000e2400000e0000 */
[----:B0-----:R-:W-:-:S13]  /*5740*/  FSETP.GT.AND P2, PT, R8, R9, PT ;  /* 0x000000090800720b */ /* 0x001fda0003f44000 */
[----:B------:R-:W-:Y:S02]  /*5750*/  @!P2 SEL R8, R8, R9, P3 ;  /* 0x000000090808a207 */ /* 0x000fe40001800000 */
[----:B------:R-:W-:-:S03]  /*5760*/  FSETP.GE.AND P2, PT, R7, RZ, PT ;  /* 0x000000ff0700720b */ /* 0x000fc60003f46000 */
[----:B------:R-:W-:Y:S04]  /*5770*/  @P0 STS [R3.X4], R8 ;  /* 0x0000000803000388 */ /* 0x000fe80000004800 */
[----:B------:R-:W-:Y:S01]  /*5780*/  BAR.SYNC.DEFER_BLOCKING 0x0 ;  /* 0x0000000000007b1d */ /* 0x000fe20000010000 */
[C---:B------:R-:W-:Y:S02]  /*5790*/  FSETP.GE.AND P0, PT, R6.reuse, RZ, PT ;  /* 0x000000ff0600720b */ /* 0x040fe40003f06000 */
[----:B------:R-:W-:Y:S02]  /*57a0*/  FSEL R7, R7, RZ, !P2 ;  /* 0x000000ff07077208 */ /* 0x000fe40005000000 */
[----:B------:R-:W-:-:S03]  /*57b0*/  FSEL R6, R6, RZ, !P0 ;  /* 0x000000ff06067208 */ /* 0x000fc60004000000 */
[----:B------:R-:W-:Y:S02]  /*57c0*/  FADD R7, RZ, -R7 ;  /* 0x80000007ff077221 */ /* 0x000fe40000000000 */
[----:B------:R-:W-:-:S03]  /*57d0*/  FADD R6, RZ, -R6 ;  /* 0x80000006ff067221 */ /* 0x000fc60000000000 */
[----:B------:R-:W-:Y:S02]  /*57e0*/  FSETP.NAN.AND P3, PT, R7, R7, PT ;  /* 0x000000070700720b */ /* 0x000fe40003f68000 */
[----:B------:R-:W-:Y:S01]  /*57f0*/  FSETP.NAN.AND P2, PT, R6, R6, PT ;  /* 0x000000060600720b */ /* 0x000fe20003f48000 */
[----:B------:R-:W0:Y:S04]  /*5800*/  LDS R10, [RZ] ;  /* 0x00000000ff0a7984 */ /* 0x000e280000000800 */
[----:B------:R-:W1:Y:S04]  /*5810*/  LDS R11, [0x20] ;  /* 0x00002000ff0b7984 */ /* 0x000e680000000800 */
[----:B------:R-:W-:Y:S01]  /*5820*/  BAR.SYNC.DEFER_BLOCKING 0x0 ;  /* 0x0000000000007b1d */ /* 0x000fe20000010000 */
[----:B0-----:R-:W-:-:S05]  /*5830*/  FSETP.GTU.AND P0, PT, R10, RZ, PT ;  /* 0x000000ff0a00720b */ /* 0x001fca0003f0c000 */
[----:B-1----:R0:W-:Y:S01]  /*5840*/  STS.64 [RZ], R10 ;  /* 0x0000000aff007388 */ /* 0x0021e20000000a00 */
[----:B------:R-:W-:-:S03]  /*5850*/  FSEL R9, R10, RZ, P0 ;  /* 0x000000ff0a097208 */ /* 0x000fc60000000000 */
[----:B------:R-:W-:Y:S01]  /*5860*/  BAR.SYNC.DEFER_BLOCKING 0x0 ;  /* 0x0000000000007b1d */ /* 0x000fe20000010000 */
[CC--:B------:R-:W-:Y:S02]  /*5870*/  FSETP.GT.AND P0, PT, R6.reuse, R9.reuse, PT ;  /* 0x000000090600720b */ /* 0x0c0fe40003f04000 */
[C---:B------:R-:W-:Y:S02]  /*5880*/  FSETP.GTU.AND P4, PT, R11.reuse, RZ, PT ;  /* 0x000000ff0b00720b */ /* 0x040fe40003f8c000 */
[----:B------:R-:W-:Y:S01]  /*5890*/  @!P2 FSEL R6, R6, R9, P0 ;  /* 0x000000090606a208 */ /* 0x000fe20000000000 */
[----:B0-----:R-:W-:Y:S01]  /*58a0*/  IMAD.MOV.U32 R10, RZ, RZ, 0x3f800000 ;  /* 0x3f800000ff0a7424 */ /* 0x001fe200078e00ff */
[----:B------:R-:W-:-:S03]  /*58b0*/  FSEL R8, R11, RZ, P4 ;  /* 0x000000ff0b087208 */ /* 0x000fc60002000000 */
[----:B------:R-:W-:Y:S01]  /*58c0*/  FMUL R9, R6, 0.0078740157186985015869 ;  /* 0x3c01020406097820 */ /* 0x000fe20000400000 */
[----:B------:R-:W-:-:S04]  /*58d0*/  FSETP.GT.AND P0, PT, R7, R8, PT ;  /* 0x000000080700720b */ /* 0x000fc80003f04000 */
[----:B------:R-:W-:Y:S02]  /*58e0*/  @!P3 FSEL R7, R7, R8, P0 ;  /* 0x000000080707b208 */ /* 0x000fe40000000000 */
[C---:B------:R-:W-:Y:S02]  /*58f0*/  FSETP.GT.AND P0, PT, R9.reuse, 9.9999997473787516356e-06, PT ;  /* 0x3727c5ac0900780b */ /* 0x040fe40003f04000 */
[----:B------:R-:W-:Y:S01]  /*5900*/  FSETP.NAN.AND P2, PT, R9, R9, PT ;  /* 0x000000090900720b */ /* 0x000fe20003f48000 */
[----:B------:R-:W-:Y:S01]  /*5910*/  FMUL R7, R7, 0.0078740157186985015869 ;  /* 0x3c01020407077820 */ /* 0x000fe20000400000 */
[----:B------:R0:W1:Y:S04]  /*5920*/  LDS R6, [R4.X4] ;  /* 0x0000000004067984 */ /* 0x0000680000004800 */
[----:B------:R-:W-:-:S05]  /*5930*/  FSETP.GT.AND P3, PT, R7, 9.9999997473787516356e-06, PT ;  /* 0x3727c5ac0700780b */ /* 0x000fca0003f64000 */
[----:B------:R-:W-:Y:S02]  /*5940*/  @!P0 FSEL R9, R9, 9.9999997473787516356e-06, P2 ;  /* 0x3727c5ac09098808 */ /* 0x000fe40001000000 */
[----:B------:R-:W-:Y:S02]  /*5950*/  FSETP.NAN.AND P0, PT, R7, R7, PT ;  /* 0x000000070700720b */ /* 0x000fe40003f08000 */
[----:B------:R-:W-:Y:S02]  /*5960*/  FSETP.GT.AND P2, PT, |R9|, 8.50705917302346158658e+37, PT ;  /* 0x7e8000000900780b */ /* 0x000fe40003f44200 */
[----:B0-----:R-:W-:Y:S02]  /*5970*/  LOP3.LUT R4, R2, 0x1, R3, 0xf8, !PT ;  /* 0x0000000102047812 */ /* 0x001fe400078ef803 */
[----:B------:R-:W-:Y:S02]  /*5980*/  @!P3 FSEL R7, R7, 9.9999997473787516356e-06, P0 ;  /* 0x3727c5ac0707b808 */ /* 0x000fe40000000000 */
[----:B------:R-:W-:Y:S01]  /*5990*/  LOP3.LUT P0, RZ, R3, 0xfe, RZ, 0xc0, !PT ;  /* 0x000000fe03ff7812 */ /* 0x000fe2000780c0ff */
[----:B------:R-:W-:Y:S01]  /*59a0*/  IMAD.WIDE R2, R4, R19, c[0x0][0x1b0] ;  /* 0x00006c0004027625 */ /* 0x000fe200078e0213 */
[----:B------:R-:W-:-:S02]  /*59b0*/  FSETP.GT.AND P3, PT, |R7|, 8.50705917302346158658e+37, PT ;  /* 0x7e8000000700780b */ /* 0x000fc40003f64200 */
[----:B------:R-:W-:Y:S02]  /*59c0*/  FSETP.GEU.AND P4, PT, |R9|, 1.175494350822287508e-38, PT ;  /* 0x008000000900780b */ /* 0x000fe40003f8e200 */
[----:B------:R-:W-:Y:S01]  /*59d0*/  FSETP.GEU.AND P5, PT, |R7|, 1.175494350822287508e-38, PT ;  /* 0x008000000700780b */ /* 0x000fe20003fae200 */
[----:B------:R-:W-:Y:S01]  /*59e0*/  @P2 FMUL R9, R9, 0.25 ;  /* 0x3e80000009092820 */ /* 0x000fe20000400000 */
[----:B------:R-:W-:Y:S02]  /*59f0*/  ISETP.LT.AND P0, PT, R4, 0xe10, !P0 ;  /* 0x00000e100400780c */ /* 0x000fe40004701270 */
[C---:B------:R-:W-:Y:S02]  /*5a00*/  FSEL R8, R10.reuse, 0.25, !P2 ;  /* 0x3e8000000a087808 */ /* 0x040fe40005000000 */
[----:B------:R-:W-:-:S03]  /*5a10*/  FSEL R10, R10, 0.25, !P3 ;  /* 0x3e8000000a0a7808 */ /* 0x000fc60005800000 */
[----:B------:R-:W-:Y:S02]  /*5a20*/  @P3 FMUL R7, R7, 0.25 ;  /* 0x3e80000007073820 */ /* 0x000fe40000400000 */
[----:B------:R-:W-:Y:S01]  /*5a30*/  @!P4 FMUL R9, R9, 16777216 ;  /* 0x4b8000000909c820 */ /* 0x000fe20000400000 */
[----:B------:R-:W-:Y:S01]  /*5a40*/  @!P4 FMUL R8, R8, 16777216 ;  /* 0x4b8000000808c820 */ /* 0x000fe20000400000 */
[----:B------:R-:W-:Y:S01]  /*5a50*/  @!P5 FMUL R7, R7, 16777216 ;  /* 0x4b8000000707d820 */ /* 0x000fe20000400000 */
[----:B------:R-:W-:-:S03]  /*5a60*/  @!P5 FMUL R10, R10, 16777216 ;  /* 0x4b8000000a0ad820 */ /* 0x000fc60000400000 */
[----:B------:R-:W0:Y:S01]  /*5a70*/  MUFU.RCP R9, R9 ;  /* 0x0000000900097308 */ /* 0x000e220000001000 */
[----:B-1----:R-:W-:Y:S01]  /*5a80*/  F2FP.BF16.PACK_AB R6, R6, R5 ;  /* 0x000000050606723e */ /* 0x002fe200000010ff */
[----:B------:R-:W-:-:S03]  /*5a90*/  IMAD.WIDE R4, R4, R19, c[0x0][0x1b8] ;  /* 0x00006e0004047625 */ /* 0x000fc600078e0213 */
[C---:B------:R-:W-:Y:S02]  /*5aa0*/  PRMT R11, R6.reuse, 0x7610, R11 ;  /* 0x00007610060b7816 */ /* 0x040fe4000000000b */
[----:B------:R-:W-:Y:S01]  /*5ab0*/  PRMT R16, R6, 0x7632, R16 ;  /* 0x0000763206107816 */ /* 0x000fe20000000010 */
[----:B------:R-:W1:Y:S02]  /*5ac0*/  MUFU.RCP R7, R7 ;  /* 0x0000000700077308 */ /* 0x000e640000001000 */
[----:B------:R2:W-:Y:S04]  /*5ad0*/  @P0 STG.E.U16 [R2.64], R11 ;  /* 0x0000000b02000986 */ /* 0x0005e8000c101504 */
[----:B------:R3:W-:Y:S01]  /*5ae0*/  @P0 STG.E.U16 [R4.64], R16 ;  /* 0x0000001004000986 */ /* 0x0007e2000c101504 */
[----:B0-----:R-:W-:-:S03]  /*5af0*/  FMUL R9, R9, R8 ;  /* 0x0000000809097220 */ /* 0x001fc60000400000 */
[----:B------:R-:W-:Y:S01]  /*5b00*/  BAR.SYNC.DEFER_BLOCKING 0x0 ;  /* 0x0000000000007b1d */ /* 0x000fe20000010000 */
[----:B-1----:R-:W-:Y:S01]  /*5b10*/  FMUL R10, R7, R10 ;  /* 0x0000000a070a7220 */ /* 0x002fe20000400000 */
[----:B------:R-:W-:-:S04]  /*5b20*/  IMAD.WIDE R6, R0, R19, c[0x0][0x1a8] ;  /* 0x00006a0000067625 */ /* 0x000fc800078e0213 */
[----:B------:R-:W-:Y:S04]  /*5b30*/  STS [RZ], R9 ;  /* 0x00000009ff007388 */ /* 0x000fe80000000800 */
[----:B------:R-:W-:Y:S04]  /*5b40*/  STS [0x8], R10 ;  /* 0x0000080aff007388 */ /* 0x000fe80000000800 */
[----:B------:R-:W-:Y:S06]  /*5b50*/  BAR.SYNC.DEFER_BLOCKING 0x0 ;  /* 0x0000000000007b1d */ /* 0x000fec0000010000 */
[----:B------:R-:W4:Y:S04]  /*5b60*/  @!P1 LDG.E.EF.128 R12, [R6.64] ;  /* 0x00000004060c9981 */ /* 0x000f28000c0e1d00 */
[----:B--2---:R-:W0:Y:S02]  /*5b70*/  S2R R2, SR_TID.X ;  /* 0x0000000000027919 */ /* 0x004e240000002100 */
[----:B0-----:R-:W-:-:S04]  /*5b80*/  LOP3.LUT R2, R2, 0x80, RZ, 0xc0, !PT ;  /* 0x0000008002027812 */ /* 0x001fc800078ec0ff */
[----:B------:R-:W-:-:S06]  /*5b90*/  SHF.R.U32.HI R2, RZ, 0x4, R2 ;  /* 0x00000004ff027819 */ /* 0x000fcc0000011602 */
[----:B------:R-:W0:Y:S01]  /*5ba0*/  LDS R2, [R2] ;  /* 0x0000000002027984 */ /* 0x000e220000000800 */
[C---:B----4-:R-:W-:Y:S01]  /*5bb0*/  IMAD.U32 R3, R12.reuse, 0x10000, RZ ;  /* 0x000100000c037824 */ /* 0x050fe200078e00ff */
[----:B------:R-:W-:Y:S01]  /*5bc0*/  PRMT R12, R12, 0x7632, R12 ;  /* 0x000076320c0c7816 */ /* 0x000fe2000000000c */
[C---:B---3--:R-:W-:Y:S01]  /*5bd0*/  IMAD.U32 R5, R14.reuse, 0x10000, RZ ;  /* 0x000100000e057824 */ /* 0x048fe200078e00ff */
[----:B------:R-:W-:Y:S01]  /*5be0*/  PRMT R14, R14, 0x7632, R14 ;  /* 0x000076320e0e7816 */ /* 0x000fe2000000000e */
[C---:B0-----:R-:W-:Y:S01]  /*5bf0*/  FMUL R4, R2.reuse, R3 ;  /* 0x0000000302047220 */ /* 0x041fe20000400000 */
[C---:B------:R-:W-:Y:S01]  /*5c00*/  IMAD.U32 R3, R13.reuse, 0x10000, RZ ;  /* 0x000100000d037824 */ /* 0x040fe200078e00ff */
[----:B------:R-:W-:Y:S01]  /*5c10*/  PRMT R13, R13, 0x7632, R13 ;  /* 0x000076320d0d7816 */ /* 0x000fe2000000000d */
[C---:B------:R-:W-:Y:S01]  /*5c20*/  FMUL R5, R2.reuse, R5 ;  /* 0x0000000502057220 */ /* 0x040fe20000400000 */
[----:B------:R0:W1:Y:S01]  /*5c30*/  FRND R9, R4 ;  /* 0x0000000400097307 */ /* 0x0000620000201000 */
[----:B------:R-:W-:Y:S01]  /*5c40*/  FMUL R8, R2, R3 ;  /* 0x0000000302087220 */ /* 0x000fe20000400000 */
[C---:B------:R-:W-:Y:S01]  /*5c50*/  IMAD.U32 R3, R15.reuse, 0x10000, RZ ;  /* 0x000100000f037824 */ /* 0x040fe200078e00ff */
[----:B------:R-:W-:Y:S01]  /*5c60*/  PRMT R15, R15, 0x7632, R15 ;  /* 0x000076320f0f7816 */ /* 0x000fe2000000000f */
[----:B------:R-:W-:-:S02]  /*5c70*/  IMAD.U32 R13, R13, 0x10000, RZ ;  /* 0x000100000d0d7824 */ /* 0x000fc400078e00ff */
[----:B------:R-:W-:Y:S01]  /*5c80*/  FMUL R6, R2, R3 ;  /* 0x0000000302067220 */ /* 0x000fe20000400000 */
[----:B------:R-:W-:Y:S01]  /*5c90*/  IMAD.U32 R3, R12, 0x10000, RZ ;  /* 0x000100000c037824 */ /* 0x000fe200078e00ff */
[----:B------:R-:W2:Y:S01]  /*5ca0*/  FRND R8, R8 ;  /* 0x0000000800087307 */ /* 0x000ea20000201000 */
[C---:B------:R-:W-:Y:S01]  /*5cb0*/  FMUL R13, R2.reuse, R13 ;  /* 0x0000000d020d7220 */ /* 0x040fe20000400000 */
[----:B------:R-:W-:Y:S01]  /*5cc0*/  IMAD.U32 R15, R15, 0x10000, RZ ;  /* 0x000100000f0f7824 */ /* 0x000fe200078e00ff */
[----:B0-----:R-:W-:Y:S01]  /*5cd0*/  FMUL R4, R2, R3 ;  /* 0x0000000302047220 */ /* 0x001fe20000400000 */
[----:B------:R-:W-:Y:S02]  /*5ce0*/  IMAD.U32 R3, R14, 0x10000, RZ ;  /* 0x000100000e037824 */ /* 0x000fe400078e00ff */
[C---:B------:R-:W-:Y:S01]  /*5cf0*/  FMUL R15, R2.reuse, R15 ;  /* 0x0000000f020f7220 */ /* 0x040fe20000400000 */
[C---:B-1----:R-:W-:Y:S02]  /*5d00*/  FSETP.GT.AND P2, PT, R9.reuse, -127, PT ;  /* 0xc2fe00000900780b */ /* 0x042fe40003f44000 */
[----:B------:R-:W0:Y:S01]  /*5d10*/  FRND R4, R4 ;  /* 0x0000000400047307 */ /* 0x000e220000201000 */
[----:B------:R-:W-:Y:S01]  /*5d20*/  FSETP.NAN.AND P3, PT, R9, R9, PT ;  /* 0x000000090900720b */ /* 0x000fe20003f68000 */
[----:B------:R-:W-:Y:S01]  /*5d30*/  FMUL R3, R2, R3 ;  /* 0x0000000302037220 */ /* 0x000fe20000400000 */
[----:B--2---:R-:W-:-:S05]  /*5d40*/  FSETP.GT.AND P4, PT, R8, -127, PT ;  /* 0xc2fe00000800780b */ /* 0x004fca0003f84000 */
[----:B------:R-:W1:Y:S03]  /*5d50*/  FRND R5, R5 ;  /* 0x0000000500057307 */ /* 0x000e660000201000 */
[----:B------:R-:W-:Y:S02]  /*5d60*/  @!P2 FSEL R9, R9, -127, P3 ;  /* 0xc2fe00000909a808 */ /* 0x000fe40001800000 */
[----:B------:R-:W-:-:S03]  /*5d70*/  FSETP.NAN.AND P2, PT, R8, R8, PT ;  /* 0x000000080800720b */ /* 0x000fc60003f48000 */
[----:B------:R-:W2:Y:S01]  /*5d80*/  FRND R13, R13 ;  /* 0x0000000d000d7307 */ /* 0x000ea20000201000 */
[----:B0-----:R-:W-:Y:S02]  /*5d90*/  FSETP.GT.AND P0, PT, R4, -127, PT ;  /* 0xc2fe00000400780b */ /* 0x001fe40003f04000 */
[----:B------:R-:W-:Y:S02]  /*5da0*/  @!P4 FSEL R8, R8, -127, P2 ;  /* 0xc2fe00000808c808 */ /* 0x000fe40001000000 */
[----:B------:R-:W-:-:S03]  /*5db0*/  FSETP.NAN.AND P2, PT, R4, R4, PT ;  /* 0x000000040400720b */ /* 0x000fc60003f48000 */
[----:B------:R-:W0:Y:S01]  /*5dc0*/  FRND R6, R6 ;  /* 0x0000000600067307 */ /* 0x000e220000201000 */
[----:B-1----:R-:W-:-:S05]  /*5dd0*/  FSETP.GT.AND P3, PT, R5, -127, PT ;  /* 0xc2fe00000500780b */ /* 0x002fca0003f64000 */
[----:B------:R-:W-:Y:S02]  /*5de0*/  @!P0 FSEL R4, R4, -127, P2 ;  /* 0xc2fe000004048808 */ /* 0x000fe40001000000 */
[----:B------:R-:W1:Y:S01]  /*5df0*/  FRND R3, R3 ;  /* 0x0000000300037307 */ /* 0x000e620000201000 */
[----:B--2---:R-:W-:Y:S02]  /*5e00*/  FSETP.GT.AND P2, PT, R13, -127, PT ;  /* 0xc2fe00000d00780b */ /* 0x004fe40003f44000 */
[----:B------:R-:W-:Y:S02]  /*5e10*/  FSETP.NAN.AND P0, PT, R5, R5, PT ;  /* 0x000000050500720b */ /* 0x000fe40003f08000 */
[----:B------:R-:W-:Y:S02]  /*5e20*/  FSETP.NAN.AND P6, PT, R13, R13, PT ;  /* 0x0000000d0d00720b */ /* 0x000fe40003fc8000 */
[----:B------:R-:W-:Y:S01]  /*5e30*/  @!P3 FSEL R5, R5, -127, P0 ;  /* 0xc2fe00000505b808 */ /* 0x000fe20000000000 */
[----:B------:R-:W2:Y:S01]  /*5e40*/  FRND R15, R15 ;  /* 0x0000000f000f7307 */ /* 0x000ea20000201000 */
[----:B0-----:R-:W-:-:S02]  /*5e50*/  FSETP.GT.AND P4, PT, R6, -127, PT ;  /* 0xc2fe00000600780b */ /* 0x001fc40003f84000 */
[----:B------:R-:W-:Y:S02]  /*5e60*/  FSETP.GEU.AND P3, PT, R4, 127, PT ;  /* 0x42fe00000400780b */ /* 0x000fe40003f6e000 */
[----:B------:R-:W-:Y:S02]  /*5e70*/  FSETP.NAN.AND P0, PT, R6, R6, PT ;  /* 0x000000060600720b */ /* 0x000fe40003f08000 */
[----:B------:R-:W-:Y:S01]  /*5e80*/  @!P2 FSEL R13, R13, -127, P6 ;  /* 0xc2fe00000d0da808 */ /* 0x000fe20003000000 */
[----:B------:R-:W0:Y:S01]  /*5e90*/  F2I.S16.TRUNC.NTZ R7, R4 ;  /* 0x0000000400077305 */ /* 0x000e22000020e900 */
[C---:B-1----:R-:W-:Y:S02]  /*5ea0*/  FSETP.GT.AND P5, PT, R3.reuse, -127, PT ;  /* 0xc2fe00000300780b */ /* 0x042fe40003fa4000 */
[----:B------:R-:W-:-:S03]  /*5eb0*/  FSETP.NAN.AND P6, PT, R3, R3, PT ;  /* 0x000000030300720b */ /* 0x000fc60003fc8000 */
[----:B------:R-:W-:Y:S02]  /*5ec0*/  @!P4 FSEL R6, R6, -127, P0 ;  /* 0xc2fe00000606c808 */ /* 0x000fe40000000000 */
[----:B------:R-:W1:Y:S01]  /*5ed0*/  F2I.S16.TRUNC.NTZ R10, R9 ;  /* 0x00000009000a7305 */ /* 0x000e62000020e900 */
[----:B--2---:R-:W-:Y:S02]  /*5ee0*/  FSETP.GT.AND P2, PT, R15, -127, PT ;  /* 0xc2fe00000f00780b */ /* 0x004fe40003f44000 */
[----:B------:R-:W-:Y:S02]  /*5ef0*/  FSETP.NAN.AND P4, PT, R4, R4, PT ;  /* 0x000000040400720b */ /* 0x000fe40003f88000 */
[----:B------:R-:W-:Y:S02]  /*5f00*/  FSETP.GEU.AND P0, PT, R9, 127, PT ;  /* 0x42fe00000900780b */ /* 0x000fe40003f0e000 */
[----:B------:R-:W-:Y:S01]  /*5f10*/  @!P5 FSEL R3, R3, -127, P6 ;  /* 0xc2fe00000303d808 */ /* 0x000fe20003000000 */
[----:B------:R-:W2:Y:S01]  /*5f20*/  F2I.S16.TRUNC.NTZ R11, R8 ;  /* 0x00000008000b7305 */ /* 0x000ea2000020e900 */
[----:B0-----:R-:W-:-:S02]  /*5f30*/  LOP3.LUT R7, R7, 0xffff, RZ, 0xc0, !PT ;  /* 0x0000ffff07077812 */ /* 0x001fc400078ec0ff */
[----:B------:R-:W-:Y:S02]  /*5f40*/  FSETP.NAN.AND P6, PT, R15, R15, PT ;  /* 0x0000000f0f00720b */ /* 0x000fe40003fc8000 */
[----:B------:R-:W-:Y:S02]  /*5f50*/  @P3 SEL R7, R7, 0x7f, P4 ;  /* 0x0000007f07073807 */ /* 0x000fe40002000000 */
[----:B------:R-:W-:Y:S01]  /*5f60*/  FSETP.GEU.AND P4, PT, R8, 127, PT ;  /* 0x42fe00000800780b */ /* 0x000fe20003f8e000 */
[----:B------:R-:W0:Y:S01]  /*5f70*/  F2I.S16.TRUNC.NTZ R4, R13 ;  /* 0x0000000d00047305 */ /* 0x000e22000020e900 */
[----:B------:R-:W-:Y:S02]  /*5f80*/  FSETP.GEU.AND P5, PT, R13, 127, PT ;  /* 0x42fe00000d00780b */ /* 0x000fe40003fae000 */
[----:B------:R-:W-:Y:S02]  /*5f90*/  FSETP.NAN.AND P3, PT, R9, R9, PT ;  /* 0x000000090900720b */ /* 0x000fe40003f68000 */
[----:B-1----:R-:W-:-:S02]  /*5fa0*/  LOP3.LUT R10, R10, 0xffff, RZ, 0xc0, !PT ;  /* 0x0000ffff0a0a7812 */ /* 0x002fc400078ec0ff */
[----:B------:R-:W-:Y:S01]  /*5fb0*/  @!P2 FSEL R15, R15, -127, P6 ;  /* 0xc2fe00000f0fa808 */ /* 0x000fe20003000000 */
[----:B------:R-:W1:Y:S01]  /*5fc0*/  F2I.S16.TRUNC.NTZ R12, R5 ;  /* 0x00000005000c7305 */ /* 0x000e62000020e900 */
[----:B------:R-:W-:Y:S02]  /*5fd0*/  @P0 SEL R10, R10, 0x7f, P3 ;  /* 0x0000007f0a0a0807 */ /* 0x000fe40001800000 */
[C---:B------:R-:W-:Y:S02]  /*5fe0*/  FSETP.GEU.AND P0, PT, R5.reuse, 127, PT ;  /* 0x42fe00000500780b */ /* 0x040fe40003f0e000 */
[----:B------:R-:W-:Y:S02]  /*5ff0*/  FSETP.NAN.AND P2, PT, R5, R5, PT ;  /* 0x000000050500720b */ /* 0x000fe40003f48000 */
[----:B------:R-:W-:Y:S01]  /*6000*/  FSETP.NAN.AND P3, PT, R8, R8, PT ;  /* 0x000000080800720b */ /* 0x000fe20003f68000 */
[----:B------:R-:W3:Y:S01]  /*6010*/  F2I.S16.TRUNC.NTZ R14, R6 ;  /* 0x00000006000e7305 */ /* 0x000ee2000020e900 */
[----:B--2---:R-:W-:-:S02]  /*6020*/  LOP3.LUT R11, R11, 0xffff, RZ, 0xc0, !PT ;  /* 0x0000ffff0b0b7812 */ /* 0x004fc400078ec0ff */
[----:B------:R-:W-:Y:S02]  /*6030*/  FSETP.NAN.AND P6, PT, R13, R13, PT ;  /* 0x0000000d0d00720b */ /* 0x000fe40003fc8000 */
[----:B0-----:R-:W-:Y:S02]  /*6040*/  LOP3.LUT R4, R4, 0xffff, RZ, 0xc0, !PT ;  /* 0x0000ffff04047812 */ /* 0x001fe400078ec0ff */
[----:B------:R-:W-:Y:S01]  /*6050*/  @P4 SEL R11, R11, 0x7f, P3 ;  /* 0x0000007f0b0b4807 */ /* 0x000fe20001800000 */
[----:B------:R-:W0:Y:S01]  /*6060*/  F2I.S16.TRUNC.NTZ R9, R3 ;  /* 0x0000000300097305 */ /* 0x000e22000020e900 */
[----:B------:R-:W-:Y:S02]  /*6070*/  @P5 SEL R4, R4, 0x7f, P6 ;  /* 0x0000007f04045807 */ /* 0x000fe40003000000 */
[----:B------:R-:W-:Y:S02]  /*6080*/  FSETP.GEU.AND P3, PT, R6, 127, PT ;  /* 0x42fe00000600780b */ /* 0x000fe40003f6e000 */
[----:B------:R-:W-:-:S02]  /*6090*/  FSETP.GEU.AND P4, PT, R3, 127, PT ;  /* 0x42fe00000300780b */ /* 0x000fc40003f8e000 */
[----:B------:R-:W-:Y:S01]  /*60a0*/  FSETP.GEU.AND P5, PT, R15, 127, PT ;  /* 0x42fe00000f00780b */ /* 0x000fe20003fae000 */
[----:B------:R-:W2:Y:S01]  /*60b0*/  F2I.S16.TRUNC.NTZ R5, R15 ;  /* 0x0000000f00057305 */ /* 0x000ea2000020e900 */
[----:B-1----:R-:W-:Y:S02]  /*60c0*/  LOP3.LUT R12, R12, 0xffff, RZ, 0xc0, !PT ;  /* 0x0000ffff0c0c7812 */ /* 0x002fe400078ec0ff */
[----:B------:R-:W-:Y:S02]  /*60d0*/  FSETP.NAN.AND P6, PT, R6, R6, PT ;  /* 0x000000060600720b */ /* 0x000fe40003fc8000 */
[----:B------:R-:W-:Y:S02]  /*60e0*/  @P0 SEL R12, R12, 0x7f, P2 ;  /* 0x0000007f0c0c0807 */ /* 0x000fe40001000000 */
[----:B------:R-:W-:Y:S02]  /*60f0*/  FSETP.NAN.AND P0, PT, R3, R3, PT ;  /* 0x000000030300720b */ /* 0x000fe40003f08000 */
[----:B------:R-:W-:-:S02]  /*6100*/  FSETP.NAN.AND P2, PT, R15, R15, PT ;  /* 0x0000000f0f00720b */ /* 0x000fc40003f48000 */
[----:B---3--:R-:W-:Y:S02]  /*6110*/  LOP3.LUT R14, R14, 0xffff, RZ, 0xc0, !PT ;  /* 0x0000ffff0e0e7812 */ /* 0x008fe400078ec0ff */
[----:B0-----:R-:W-:Y:S02]  /*6120*/  LOP3.LUT R9, R9, 0xffff, RZ, 0xc0, !PT ;  /* 0x0000ffff09097812 */ /* 0x001fe400078ec0ff */
[----:B------:R-:W-:Y:S02]  /*6130*/  @P3 SEL R14, R14, 0x7f, P6 ;  /* 0x0000007f0e0e3807 */ /* 0x000fe40003000000 */
[----:B--2---:R-:W-:Y:S02]  /*6140*/  LOP3.LUT R5, R5, 0xffff, RZ, 0xc0, !PT ;  /* 0x0000ffff05057812 */ /* 0x004fe400078ec0ff */
[----:B------:R-:W-:Y:S02]  /*6150*/  @P4 SEL R9, R9, 0x7f, P0 ;  /* 0x0000007f09094807 */ /* 0x000fe40000000000 */
[----:B------:R-:W-:-:S02]  /*6160*/  @P5 SEL R5, R5, 0x7f, P2 ;  /* 0x0000007f05055807 */ /* 0x000fc40001000000 */
[----:B------:R-:W-:Y:S02]  /*6170*/  PRMT R7, R10, 0x3340, R7 ;  /* 0x000033400a077816 */ /* 0x000fe40000000007 */
[----:B------:R-:W-:Y:S02]  /*6180*/  PRMT R4, R11, 0x3340, R4 ;  /* 0x000033400b047816 */ /* 0x000fe40000000004 */
[----:B------:R-:W-:Y:S02]  /*6190*/  PRMT R12, R12, 0x3340, R9 ;  /* 0x000033400c0c7816 */ /* 0x000fe40000000009 */
[----:B------:R-:W-:Y:S02]  /*61a0*/  PRMT R5, R14, 0x3340, R5 ;  /* 0x000033400e057816 */ /* 0x000fe40000000005 */
[C---:B------:R-:W-:Y:S01]  /*61b0*/  IADD3 R6, P0, R0.reuse, c[0x0][0x1c0], RZ ;  /* 0x0000700000067a10 */ /* 0x040fe20007f1e0ff */
[----:B------:R-:W-:Y:S01]  /*61c0*/  CS2R R14, SRZ ;  /* 0x00000000000e7805 */ /* 0x000fe2000001ff00 */
[----:B------:R-:W-:-:S02]  /*61d0*/  IADD3 R8, R0, 0x400, RZ ;  /* 0x0000040000087810 */ /* 0x000fc40007ffe0ff */
[----:B------:R-:W-:Y:S02]  /*61e0*/  PRMT R16, R7, 0x5410, R4 ;  /* 0x0000541007107816 */ /* 0x000fe40000000004 */
[----:B------:R-:W-:Y:S01]  /*61f0*/  PRMT R17, R12, 0x5410, R5 ;  /* 0x000054100c117816 */ /* 0x000fe20000000005 */
[----:B------:R-:W-:Y:S01]  /*6200*/  IMAD.WIDE R4, R8, R19, c[0x0][0x1a8] ;  /* 0x00006a0008047625 */ /* 0x000fe200078e0213 */
[----:B------:R-:W-:Y:S01]  /*6210*/  CS2R R12, SRZ ;  /* 0x00000000000c7805 */ /* 0x000fe2000001ff00 */
[----:B------:R-:W-:-:S05]  /*6220*/  LEA.HI.X.SX32 R7, R0, c[0x0][0x1c4], 0x1, P0 ;  /* 0x0000710000077a11 */ /* 0x000fca00000f0eff */
[----:B------:R0:W-:Y:S04]  /*6230*/  @!P1 STG.E.64 [R6.64], R16 ;  /* 0x0000001006009986 */ /* 0x0001e8000c101b04 */
[----:B------:R-:W2:Y:S01]  /*6240*/  @!P1 LDG.E.EF.128 R12, [R4.64] ;  /* 0x00000004040c9981 */ /* 0x000ea2000c0e1d00 */
[----:B------:R-:W-:Y:S01]  /*6250*/  IADD3 R0, R0, 0x800, RZ ;  /* 0x0000080000007810 */ /* 0x000fe20007ffe0ff */
[C---:B--2---:R-:W-:Y:S01]  /*6260*/  IMAD.U32 R3, R12.reuse, 0x10000, RZ ;  /* 0x000100000c037824 */ /* 0x044fe200078e00ff */
[----:B------:R-:W-:Y:S01]  /*6270*/  PRMT R12, R12, 0x7632, R12 ;  /* 0x000076320c0c7816 */ /* 0x000fe2000000000c */
[C---:B------:R-:W-:Y:S01]  /*6280*/  IMAD.U32 R9, R14.reuse, 0x10000, RZ ;  /* 0x000100000e097824 */ /* 0x040fe200078e00ff */
[----:B------:R-:W-:Y:S01]  /*6290*/  PRMT R14, R14, 0x7632, R14 ;  /* 0x000076320e0e7816 */ /* 0x000fe2000000000e */
[C---:B------:R-:W-:Y:S01]  /*62a0*/  FMUL R10, R2.reuse, R3 ;  /* 0x00000003020a7220 */ /* 0x040fe20000400000 */
[C---:B------:R-:W-:Y:S01]  /*62b0*/  IMAD.U32 R3, R13.reuse, 0x10000, RZ ;  /* 0x000100000d037824 */ /* 0x040fe200078e00ff */
[----:B------:R-:W-:Y:S01]  /*62c0*/  PRMT R13, R13, 0x7632, R13 ;  /* 0x000076320d0d7816 */ /* 0x000fe2000000000d */
[----:B------:R-:W-:-:S02]  /*62d0*/  FMUL R9, R2, R9 ;  /* 0x0000000902097220 */ /* 0x000fc40000400000 */
[C---:B------:R-:W-:Y:S01]  /*62e0*/  FMUL R11, R2.reuse, R3 ;  /* 0x00000003020b7220 */ /* 0x040fe20000400000 */
[----:B------:R-:W-:Y:S01]  /*62f0*/  IMAD.U32 R3, R15, 0x10000, RZ ;  /* 0x000100000f037824 */ /* 0x000fe200078e00ff */
[----:B------:R-:W1:Y:S01]  /*6300*/  FRND R10, R10 ;  /* 0x0000000a000a7307 */ /* 0x000e620000201000 */
[----:B------:R-:W-:Y:S01]  /*6310*/  IMAD.U32 R13, R13, 0x10000, RZ ;  /* 0x000100000d0d7824 */ /* 0x000fe200078e00ff */
[----:B------:R-:W-:Y:S01]  /*6320*/  PRMT R15, R15, 0x7632, R15 ;  /* 0x000076320f0f7816 */ /* 0x000fe2000000000f */
[----:B------:R-:W-:Y:S01]  /*6330*/  FMUL R5, R2, R3 ;  /* 0x0000000302057220 */ /* 0x000fe20000400000 */
[----:B------:R-:W-:Y:S01]  /*6340*/  IMAD.U32 R3, R12, 0x10000, RZ ;  /* 0x000100000c037824 */ /* 0x000fe200078e00ff */
[C---:B------:R-:W-:Y:S02]  /*6350*/  FMUL R13, R2.reuse, R13 ;  /* 0x0000000d020d7220 */ /* 0x040fe40000400000 */
[----:B------:R-:W-:Y:S01]  /*6360*/  IMAD.U32 R15, R15, 0x10000, RZ ;  /* 0x000100000f0f7824 */ /* 0x000fe200078e00ff */
[----:B------:R-:W-:Y:S01]  /*6370*/  FMUL R4, R2, R3 ;  /* 0x0000000302047220 */ /* 0x000fe20000400000 */
[----:B------:R-:W2:Y:S01]  /*6380*/  FRND R11, R11 ;  /* 0x0000000b000b7307 */ /* 0x000ea20000201000 */
[----:B------:R-:W-:Y:S01]  /*6390*/  IMAD.U32 R3, R14, 0x10000, RZ ;  /* 0x000100000e037824 */ /* 0x000fe200078e00ff */
[----:B------:R-:W-:-:S03]  /*63a0*/  FMUL R15, R2, R15 ;  /* 0x0000000f020f7220 */ /* 0x000fc60000400000 */
[----:B------:R-:W-:Y:S01]  /*63b0*/  FMUL R3, R2, R3 ;  /* 0x0000000302037220 */ /* 0x000fe20000400000 */
[C---:B-1----:R-:W-:Y:S02]  /*63c0*/  FSETP.GT.AND P2, PT, R10.reuse, -127, PT ;  /* 0xc2fe00000a00780b */ /* 0x042fe40003f44000 */
[----:B------:R-:W1:Y:S01]  /*63d0*/  FRND R4, R4 ;  /* 0x0000000400047307 */ /* 0x000e620000201000 */
[----:B------:R-:W-:-:S07]  /*63e0*/  FSETP.NAN.AND P3, PT, R10, R10, PT ;  /* 0x0000000a0a00720b */ /* 0x000fce0003f68000 */
[----:B------:R-:W3:Y:S01]  /*63f0*/  FRND R9, R9 ;  /* 0x0000000900097307 */ /* 0x000ee20000201000 */
[C---:B--2---:R-:W-:Y:S02]  /*6400*/  FSETP.GT.AND P4, PT, R11.reuse, -127, PT ;  /* 0xc2fe00000b00780b */ /* 0x044fe40003f84000 */
[----:B------:R-:W-:Y:S02]  /*6410*/  @!P2 FSEL R10, R10, -127, P3 ;  /* 0xc2fe00000a0aa808 */ /* 0x000fe40001800000 */
[----:B------:R-:W-:-:S03]  /*6420*/  FSETP.NAN.AND P2, PT, R11, R11, PT ;  /* 0x0000000b0b00720b */ /* 0x000fc60003f48000 */
[----:B------:R-:W2:Y:S01]  /*6430*/  FRND R13, R13 ;  /* 0x0000000d000d7307 */ /* 0x000ea20000201000 */
[----:B-1----:R-:W-:-:S05]  /*6440*/  FSETP.GT.AND P0, PT, R4, -127, PT ;  /* 0xc2fe00000400780b */ /* 0x002fca0003f04000 */
[----:B------:R-:W-:Y:S02]  /*6450*/  @!P4 FSEL R11, R11, -127, P2 ;  /* 0xc2fe00000b0bc808 */ /* 0x000fe40001000000 */
[----:B------:R-:W1:Y:S01]  /*6460*/  FRND R5, R5 ;  /* 0x0000000500057307 */ /* 0x000e620000201000 */
[----:B------:R-:W-:Y:S02]  /*6470*/  FSETP.NAN.AND P2, PT, R4, R4, PT ;  /* 0x000000040400720b */ /* 0x000fe40003f48000 */
[----:B---3--:R-:W-:-:S03]  /*6480*/  FSETP.GT.AND P3, PT, R9, -127, PT ;  /* 0xc2fe00000900780b */ /* 0x008fc60003f64000 */
[----:B------:R-:W-:Y:S02]  /*6490*/  @!P0 FSEL R4, R4, -127, P2 ;  /* 0xc2fe000004048808 */ /* 0x000fe40001000000 */
[----:B------:R-:W3:Y:S01]  /*64a0*/  FRND R3, R3 ;  /* 0x0000000300037307 */ /* 0x000ee20000201000 */
[----:B--2---:R-:W-:Y:S02]  /*64b0*/  FSETP.GT.AND P2, PT, R13, -127, PT ;  /* 0xc2fe00000d00780b */ /* 0x004fe40003f44000 */
[----:B------:R-:W-:Y:S02]  /*64c0*/  FSETP.NAN.AND P0, PT, R9, R9, PT ;  /* 0x000000090900720b */ /* 0x000fe40003f08000 */
[----:B------:R-:W-:-:S03]  /*64d0*/  FSETP.NAN.AND P6, PT, R13, R13, PT ;  /* 0x0000000d0d00720b */ /* 0x000fc60003fc8000 */
[----:B------:R-:W2:Y:S01]  /*64e0*/  FRND R15, R15 ;  /* 0x0000000f000f7307 */ /* 0x000ea20000201000 */
[----:B-1----:R-:W-:Y:S02]  /*64f0*/  FSETP.GT.AND P4, PT, R5, -127, PT ;  /* 0xc2fe00000500780b */ /* 0x002fe40003f84000 */
[----:B------:R-:W-:Y:S02]  /*6500*/  @!P3 FSEL R9, R9, -127, P0 ;  /* 0xc2fe00000909b808 */ /* 0x000fe40000000000 */
[----:B------:R-:W-:Y:S02]  /*6510*/  FSETP.GEU.AND P3, PT, R4, 127, PT ;  /* 0x42fe00000400780b */ /* 0x000fe40003f6e000 */
[----:B------:R-:W-:Y:S01]  /*6520*/  FSETP.NAN.AND P0, PT, R5, R5, PT ;  /* 0x000000050500720b */ /* 0x000fe20003f08000 */
[----:B0-----:R-:W0:Y:S01]  /*6530*/  F2I.S16.TRUNC.NTZ R6, R4 ;  /* 0x0000000400067305 */ /* 0x001e22000020e900 */
[----:B---3--:R-:W-:Y:S02]  /*6540*/  FSETP.GT.AND P5, PT, R3, -127, PT ;  /* 0xc2fe00000300780b */ /* 0x008fe40003fa4000 */
[----:B------:R-:W-:-:S02]  /*6550*/  @!P2 FSEL R13, R13, -127, P6 ;  /* 0xc2fe00000d0da808 */ /* 0x000fc40003000000 */
[----:B------:R-:W-:Y:S02]  /*6560*/  FSETP.NAN.AND P6, PT, R3, R3, PT ;  /* 0x000000030300720b */ /* 0x000fe40003fc8000 */
[----:B------:R-:W-:Y:S01]  /*6570*/  @!P4 FSEL R5, R5, -127, P0 ;  /* 0xc2fe00000505c808 */ /* 0x000fe20000000000 */
        /* <DEDUP_REMOVED lines=23> */
[----:B0-----:R-:W-:Y:S01]  /*66f0*/  LOP3.LUT R4, R4, 0xffff, RZ, 0xc0, !PT ;  /* 0x0000ffff04047812 */ /* 0x001fe200078ec0ff */
[----:B------:R-:W-:Y:S01]  /*6700*/  CS2R R12, SRZ ;  /* 0x00000000000c7805 */ /* 0x000fe2000001ff00 */
[----:B------:R-:W-:Y:S01]  /*6710*/  @P4 SEL R7, R7, 0x7f, P3 ;  /* 0x0000007f07074807 */ /* 0x000fe20001800000 */
[----:B------:R-:W0:Y:S01]  /*6720*/  F2I.S16.TRUNC.NTZ R10, R3 ;  /* 0x00000003000a7305 */ /* 0x000e22000020e900 */
[----:B------:R-:W-:Y:S02]  /*6730*/  @P5 SEL R4, R4, 0x7f, P6 ;  /* 0x0000007f04045807 */ /* 0x000fe40003000000 */
[----:B------:R-:W-:Y:S02]  /*6740*/  FSETP.GEU.AND P3, PT, R5, 127, PT ;  /* 0x42fe00000500780b */ /* 0x000fe40003f6e000 */
[----:B------:R-:W-:-:S02]  /*6750*/  FSETP.GEU.AND P4, PT, R3, 127, PT ;  /* 0x42fe00000300780b */ /* 0x000fc40003f8e000 */
[----:B------:R-:W-:Y:S01]  /*6760*/  FSETP.GEU.AND P5, PT, R15, 127, PT ;  /* 0x42fe00000f00780b */ /* 0x000fe20003fae000 */
[----:B------:R2:W4:Y:S01]  /*6770*/  F2I.S16.TRUNC.NTZ R9, R15 ;  /* 0x0000000f00097305 */ /* 0x000522000020e900 */
[----:B-1----:R-:W-:Y:S02]  /*6780*/  LOP3.LUT R11, R14, 0xffff, RZ, 0xc0, !PT ;  /* 0x0000ffff0e0b7812 */ /* 0x002fe400078ec0ff */
[----:B------:R-:W-:Y:S02]  /*6790*/  FSETP.NAN.AND P6, PT, R5, R5, PT ;  /* 0x000000050500720b */ /* 0x000fe40003fc8000 */
[----:B------:R-:W-:Y:S02]  /*67a0*/  @P0 SEL R11, R11, 0x7f, P2 ;  /* 0x0000007f0b0b0807 */ /* 0x000fe40001000000 */
[----:B------:R-:W-:Y:S02]  /*67b0*/  FSETP.NAN.AND P0, PT, R3, R3, PT ;  /* 0x000000030300720b */ /* 0x000fe40003f08000 */
[----:B------:R-:W-:-:S02]  /*67c0*/  FSETP.NAN.AND P2, PT, R15, R15, PT ;  /* 0x0000000f0f00720b */ /* 0x000fc40003f48000 */
[----:B---3--:R-:W-:Y:S01]  /*67d0*/  LOP3.LUT R16, R16, 0xffff, RZ, 0xc0, !PT ;  /* 0x0000ffff10107812 */ /* 0x008fe200078ec0ff */
[----:B--2---:R-:W-:Y:S01]  /*67e0*/  CS2R R14, SRZ ;  /* 0x00000000000e7805 */ /* 0x004fe2000001ff00 */
[----:B0-----:R-:W-:Y:S02]  /*67f0*/  LOP3.LUT R10, R10, 0xffff, RZ, 0xc0, !PT ;  /* 0x0000ffff0a0a7812 */ /* 0x001fe400078ec0ff */
[----:B------:R-:W-:Y:S02]  /*6800*/  @P3 SEL R16, R16, 0x7f, P6 ;  /* 0x0000007f10103807 */ /* 0x000fe40003000000 */
[----:B----4-:R-:W-:Y:S02]  /*6810*/  LOP3.LUT R9, R9, 0xffff, RZ, 0xc0, !PT ;  /* 0x0000ffff09097812 */ /* 0x010fe400078ec0ff */
[----:B------:R-:W-:Y:S02]  /*6820*/  @P4 SEL R10, R10, 0x7f, P0 ;  /* 0x0000007f0a0a4807 */ /* 0x000fe40000000000 */
[----:B------:R-:W-:-:S02]  /*6830*/  @P5 SEL R9, R9, 0x7f, P2 ;  /* 0x0000007f09095807 */ /* 0x000fc40001000000 */
[----:B------:R-:W-:Y:S02]  /*6840*/  PRMT R17, R17, 0x3340, R6 ;  /* 0x0000334011117816 */ /* 0x000fe40000000006 */
[----:B------:R-:W-:Y:S02]  /*6850*/  PRMT R4, R7, 0x3340, R4 ;  /* 0x0000334007047816 */ /* 0x000fe40000000004 */
[----:B------:R-:W-:Y:S02]  /*6860*/  PRMT R10, R11, 0x3340, R10 ;  /* 0x000033400b0a7816 */ /* 0x000fe4000000000a */
[----:B------:R-:W-:Y:S02]  /*6870*/  PRMT R9, R16, 0x3340, R9 ;  /* 0x0000334010097816 */ /* 0x000fe40000000009 */
[----:B------:R-:W-:Y:S02]  /*6880*/  IADD3 R6, P0, R8, c[0x0][0x1c0], RZ ;  /* 0x0000700008067a10 */ /* 0x000fe40007f1e0ff */
[----:B------:R-:W-:Y:S01]  /*6890*/  PRMT R16, R17, 0x5410, R4 ;  /* 0x0000541011107816 */ /* 0x000fe20000000004 */
[----:B------:R-:W-:Y:S01]  /*68a0*/  IMAD.WIDE R4, R0, R19, c[0x0][0x1a8] ;  /* 0x00006a0000047625 */ /* 0x000fe200078e0213 */
[----:B------:R-:W-:-:S02]  /*68b0*/  PRMT R17, R10, 0x5410, R9 ;  /* 0x000054100a117816 */ /* 0x000fc40000000009 */
[----:B------:R-:W-:-:S05]  /*68c0*/  LEA.HI.X.SX32 R7, R8, c[0x0][0x1c4], 0x1, P0 ;  /* 0x0000710008077a11 */ /* 0x000fca00000f0eff */
[----:B------:R0:W-:Y:S04]  /*68d0*/  @!P1 STG.E.64 [R6.64], R16 ;  /* 0x0000001006009986 */ /* 0x0001e8000c101b04 */
[----:B------:R-:W2:Y:S02]  /*68e0*/  @!P1 LDG.E.EF.128 R12, [R4.64] ;  /* 0x00000004040c9981 */ /* 0x000ea4000c0e1d00 */
[C---:B--2---:R-:W-:Y:S01]  /*68f0*/  IMAD.U32 R3, R12.reuse, 0x10000, RZ ;  /* 0x000100000c037824 */ /* 0x044fe200078e00ff */
[----:B------:R-:W-:Y:S01]  /*6900*/  PRMT R12, R12, 0x7632, R12 ;  /* 0x000076320c0c7816 */ /* 0x000fe2000000000c */
[C---:B------:R-:W-:Y:S01]  /*6910*/  IMAD.U32 R9, R14.reuse, 0x10000, RZ ;  /* 0x000100000e097824 */ /* 0x040fe200078e00ff */
[----:B------:R-:W-:Y:S01]  /*6920*/  PRMT R14, R14, 0x7632, R14 ;  /* 0x000076320e0e7816 */ /* 0x000fe2000000000e */
[C---:B------:R-:W-:Y:S01]  /*6930*/  FMUL R8, R2.reuse, R3 ;  /* 0x0000000302087220 */ /* 0x040fe20000400000 */
[C---:B------:R-:W-:Y:S01]  /*6940*/  IMAD.U32 R3, R13.reuse, 0x10000, RZ ;  /* 0x000100000d037824 */ /* 0x040fe200078e00ff */
[----:B------:R-:W-:Y:S01]  /*6950*/  FMUL R9, R2, R9 ;  /* 0x0000000902097220 */ /* 0x000fe20000400000 */
[----:B------:R-:W-:-:S02]  /*6960*/  PRMT R13, R13, 0x7632, R13 ;  /* 0x000076320d0d7816 */ /* 0x000fc4000000000d */
[C---:B------:R-:W-:Y:S01]  /*6970*/  FMUL R10, R2.reuse, R3 ;  /* 0x00000003020a7220 */ /* 0x040fe20000400000 */
[----:B------:R-:W1:Y:S01]  /*6980*/  FRND R8, R8 ;  /* 0x0000000800087307 */ /* 0x000e620000201000 */
[C---:B------:R-:W-:Y:S01]  /*6990*/  IMAD.U32 R3, R15.reuse, 0x10000, RZ ;  /* 0x000100000f037824 */ /* 0x040fe200078e00ff */
[----:B------:R-:W-:Y:S01]  /*69a0*/  PRMT R15, R15, 0x7632, R15 ;  /* 0x000076320f0f7816 */ /* 0x000fe2000000000f */
[----:B------:R-:W-:Y:S02]  /*69b0*/  IMAD.U32 R13, R13, 0x10000, RZ ;  /* 0x000100000d0d7824 */ /* 0x000fe400078e00ff */
[----:B------:R-:W-:Y:S01]  /*69c0*/  FMUL R5, R2, R3 ;  /* 0x0000000302057220 */ /* 0x000fe20000400000 */
[----:B------:R-:W-:Y:S01]  /*69d0*/  IMAD.U32 R3, R12, 0x10000, RZ ;  /* 0x000100000c037824 */ /* 0x000fe200078e00ff */
[C---:B------:R-:W-:Y:S01]  /*69e0*/  FMUL R13, R2.reuse, R13 ;  /* 0x0000000d020d7220 */ /* 0x040fe20000400000 */
[----:B------:R-:W2:Y:S01]  /*69f0*/  FRND R10, R10 ;  /* 0x0000000a000a7307 */ /* 0x000ea20000201000 */
[----:B------:R-:W-:Y:S01]  /*6a00*/  IMAD.U32 R15, R15, 0x10000, RZ ;  /* 0x000100000f0f7824 */ /* 0x000fe200078e00ff */
[----:B------:R-:W-:Y:S01]  /*6a10*/  FMUL R4, R2, R3 ;  /* 0x0000000302047220 */ /* 0x000fe20000400000 */
[----:B------:R-:W-:-:S02]  /*6a20*/  IMAD.U32 R3, R14, 0x10000, RZ ;  /* 0x000100000e037824 */ /* 0x000fc400078e00ff */
[C---:B------:R-:W-:Y:S02]  /*6a30*/  FMUL R15, R2.reuse, R15 ;  /* 0x0000000f020f7220 */ /* 0x040fe40000400000 */
[----:B------:R-:W-:Y:S01]  /*6a40*/  FMUL R3, R2, R3 ;  /* 0x0000000302037220 */ /* 0x000fe20000400000 */
[----:B------:R-:W3:Y:S01]  /*6a50*/  FRND R9, R9 ;  /* 0x0000000900097307 */ /* 0x000ee20000201000 */
[C---:B-1----:R-:W-:Y:S02]  /*6a60*/  FSETP.GT.AND P2, PT, R8.reuse, -127, PT ;  /* 0xc2fe00000800780b */ /* 0x042fe40003f44000 */
[----:B------:R-:W-:-:S05]  /*6a70*/  FSETP.NAN.AND P4, PT, R8, R8, PT ;  /* 0x000000080800720b */ /* 0x000fca0003f88000 */
[----:B------:R-:W1:Y:S01]  /*6a80*/  FRND R4, R4 ;  /* 0x0000000400047307 */ /* 0x000e620000201000 */
[----:B--2---:R-:W-:-:S05]  /*6a90*/  FSETP.GT.AND P3, PT, R10, -127, PT ;  /* 0xc2fe00000a00780b */ /* 0x004fca0003f64000 */
[----:B------:R-:W-:Y:S02]  /*6aa0*/  @!P2 FSEL R8, R8, -127, P4 ;  /* 0xc2fe00000808a808 */ /* 0x000fe40002000000 */
[----:B------:R-:W2:Y:S01]  /*6ab0*/  FRND R5, R5 ;  /* 0x0000000500057307 */ /* 0x000ea20000201000 */
[----:B---3--:R-:W-:Y:S02]  /*6ac0*/  FSETP.GT.AND P0, PT, R9, -127, PT ;  /* 0xc2fe00000900780b */ /* 0x008fe40003f04000 */
[----:B------:R-:W-:-:S04]  /*6ad0*/  FSETP.NAN.AND P4, PT, R10, R10, PT ;  /* 0x0000000a0a00720b */ /* 0x000fc80003f88000 */
[----:B------:R-:W-:Y:S01]  /*6ae0*/  @!P3 FSEL R10, R10, -127, P4 ;  /* 0xc2fe00000a0ab808 */ /* 0x000fe20002000000 */
[----:B------:R-:W3:Y:S01]  /*6af0*/  FRND R13, R13 ;  /* 0x0000000d000d7307 */ /* 0x000ee20000201000 */
[----:B-1----:R-:W-:Y:S02]  /*6b00*/  FSETP.GT.AND P2, PT, R4, -127, PT ;  /* 0xc2fe00000400780b */ /* 0x002fe40003f44000 */
[----:B------:R-:W-:-:S04]  /*6b10*/  FSETP.NAN.AND P4, PT, R9, R9, PT ;  /* 0x000000090900720b */ /* 0x000fc80003f88000 */
[----:B------:R-:W-:Y:S01]  /*6b20*/  @!P0 FSEL R9, R9, -127, P4 ;  /* 0xc2fe000009098808 */ /* 0x000fe20002000000 */
[----:B------:R-:W1:Y:S01]  /*6b30*/  FRND R3, R3 ;  /* 0x0000000300037307 */ /* 0x000e620000201000 */
[----:B------:R-:W-:Y:S02]  /*6b40*/  FSETP.NAN.AND P0, PT, R4, R4, PT ;  /* 0x000000040400720b */ /* 0x000fe40003f08000 */
[----:B--2---:R-:W-:-:S03]  /*6b50*/  FSETP.GT.AND P3, PT, R5, -127, PT ;  /* 0xc2fe00000500780b */ /* 0x004fc60003f64000 */
[----:B------:R-:W-:Y:S02]  /*6b60*/  @!P2 FSEL R4, R4, -127, P0 ;  /* 0xc2fe00000404a808 */ /* 0x000fe40000000000 */
[----:B------:R-:W2:Y:S01]  /*6b70*/  FRND R15, R15 ;  /* 0x0000000f000f7307 */ /* 0x000ea20000201000 */
[----:B---3--:R-:W-:Y:S02]  /*6b80*/  FSETP.GT.AND P0, PT, R13, -127, PT ;  /* 0xc2fe00000d00780b */ /* 0x008fe40003f04000 */
[----:B------:R-:W-:Y:S02]  /*6b90*/  FSETP.NAN.AND P2, PT, R5, R5, PT ;  /* 0x000000050500720b */ /* 0x000fe40003f48000 */
[----:B------:R-:W-:-:S03]  /*6ba0*/  FSETP.NAN.AND P5, PT, R13, R13, PT ;  /* 0x0000000d0d00720b */ /* 0x000fc60003fa8000 */
[----:B------:R-:W3:Y:S01]  /*6bb0*/  F2I.S16.TRUNC.NTZ R2, R4 ;  /* 0x0000000400027305 */ /* 0x000ee2000020e900 */
[----:B------:R-:W-:Y:S02]  /*6bc0*/  @!P3 FSEL R5, R5, -127, P2 ;  /* 0xc2fe00000505b808 */ /* 0x000fe40001000000 */
[----:B-1----:R-:W-:Y:S02]  /*6bd0*/  FSETP.GT.AND P4, PT, R3, -127, PT ;  /* 0xc2fe00000300780b */ /* 0x002fe40003f84000 */
[C---:B------:R-:W-:Y:S02]  /*6be0*/  FSETP.GEU.AND P2, PT, R4.reuse, 127, PT ;  /* 0x42fe00000400780b */ /* 0x040fe40003f4e000 */
[----:B------:R-:W-:Y:S01]  /*6bf0*/  @!P0 FSEL R13, R13, -127, P5 ;  /* 0xc2fe00000d0d8808 */ /* 0x000fe20002800000 */
[----:B0-----:R-:W0:Y:S01]  /*6c00*/  F2I.S16.TRUNC.NTZ R6, R8 ;  /* 0x0000000800067305 */ /* 0x001e22000020e900 */
[----:B--2---:R-:W-:Y:S02]  /*6c10*/  FSETP.GT.AND P0, PT, R15, -127, PT ;  /* 0xc2fe00000f00780b */ /* 0x004fe40003f04000 */
[----:B------:R-:W-:-:S02]  /*6c20*/  FSETP.NAN.AND P3, PT, R4, R4, PT ;  /* 0x000000040400720b */ /* 0x000fc40003f68000 */
[C---:B------:R-:W-:Y:S02]  /*6c30*/  FSETP.NAN.AND P6, PT, R3.reuse, R3, PT ;  /* 0x000000030300720b */ /* 0x040fe40003fc8000 */
[----:B------:R-:W-:Y:S01]  /*6c40*/  FSETP.GEU.AND P5, PT, R8, 127, PT ;  /* 0x42fe00000800780b */ /* 0x000fe20003fae000 */
[----:B------:R-:W1:Y:S01]  /*6c50*/  F2I.S16.TRUNC.NTZ R7, R10 ;  /* 0x0000000a00077305 */ /* 0x000e62000020e900 */
[----:B---3--:R-:W-:Y:S02]  /*6c60*/  LOP3.LUT R2, R2, 0xffff, RZ, 0xc0, !PT ;  /* 0x0000ffff02027812 */ /* 0x008fe400078ec0ff */
[----:B------:R-:W-:Y:S02]  /*6c70*/  @!P4 FSEL R3, R3, -127, P6 ;  /* 0xc2fe00000303c808 */ /* 0x000fe40003000000 */
[----:B------:R-:W-:Y:S02]  /*6c80*/  @P2 SEL R2, R2, 0x7f, P3 ;  /* 0x0000007f02022807 */ /* 0x000fe40001800000 */
[----:B------:R-:W-:Y:S01]  /*6c90*/  FSETP.NAN.AND P3, PT, R15, R15, PT ;  /* 0x0000000f0f00720b */ /* 0x000fe20003f68000 */
[----:B------:R-:W2:Y:S01]  /*6ca0*/  F2I.S16.TRUNC.NTZ R4, R13 ;  /* 0x0000000d00047305 */ /* 0x000ea2000020e900 */
[----:B------:R-:W-:-:S02]  /*6cb0*/  FSETP.GEU.AND P2, PT, R10, 127, PT ;  /* 0x42fe00000a00780b */ /* 0x000fc40003f4e000 */
[----:B0-----:R-:W-:Y:S02]  /*6cc0*/  LOP3.LUT R11, R6, 0xffff, RZ, 0xc0, !PT ;  /* 0x0000ffff060b7812 */ /* 0x001fe400078ec0ff */
[----:B------:R-:W-:Y:S02]  /*6cd0*/  FSETP.GEU.AND P4, PT, R13, 127, PT ;  /* 0x42fe00000d00780b */ /* 0x000fe40003f8e000 */
[----:B------:R-:W-:Y:S01]  /*6ce0*/  @!P0 FSEL R15, R15, -127, P3 ;  /* 0xc2fe00000f0f8808 */ /* 0x000fe20001800000 */
[----:B------:R-:W0:Y:S01]  /*6cf0*/  F2I.S16.TRUNC.NTZ R6, R3 ;  /* 0x0000000300067305 */ /* 0x000e22000020e900 */
[----:B------:R-:W-:Y:S02]  /*6d00*/  FSETP.NAN.AND P6, PT, R8, R8, PT ;  /* 0x000000080800720b */ /* 0x000fe40003fc8000 */
[----:B------:R-:W-:Y:S02]  /*6d10*/  FSETP.GEU.AND P3, PT, R3, 127, PT ;  /* 0x42fe00000300780b */ /* 0x000fe40003f6e000 */
[----:B------:R-:W-:-:S02]  /*6d20*/  @P5 SEL R11, R11, 0x7f, P6 ;  /* 0x0000007f0b0b5807 */ /* 0x000fc40003000000 */
[----:B------:R-:W-:Y:S01]  /*6d30*/  FSETP.NAN.AND P6, PT, R10, R10, PT ;  /* 0x0000000a0a00720b */ /* 0x000fe20003fc8000 */
[----:B------:R-:W3:Y:S01]  /*6d40*/  F2I.S16.TRUNC.NTZ R12, R9 ;  /* 0x00000009000c7305 */ /* 0x000ee2000020e900 */
[----:B------:R-:W-:Y:S02]  /*6d50*/  FSETP.NAN.AND P5, PT, R13, R13, PT ;  /* 0x0000000d0d00720b */ /* 0x000fe40003fa8000 */
[----:B-1----:R-:W-:Y:S02]  /*6d60*/  LOP3.LUT R7, R7, 0xffff, RZ, 0xc0, !PT ;  /* 0x0000ffff07077812 */ /* 0x002fe400078ec0ff */
[----:B--2---:R-:W-:Y:S02]  /*6d70*/  LOP3.LUT R4, R4, 0xffff, RZ, 0xc0, !PT ;  /* 0x0000ffff04047812 */ /* 0x004fe400078ec0ff */
[----:B------:R-:W-:Y:S01]  /*6d80*/  @P2 SEL R7, R7, 0x7f, P6 ;  /* 0x0000007f07072807 */ /* 0x000fe20003000000 */
[----:B------:R3:W1:Y:S01]  /*6d90*/  F2I.S16.TRUNC.NTZ R14, R5 ;  /* 0x00000005000e7305 */ /* 0x000662000020e900 */
[----:B------:R-:W-:-:S02]  /*6da0*/  @P4 SEL R4, R4, 0x7f, P5 ;  /* 0x0000007f04044807 */ /* 0x000fc40002800000 */
[----:B------:R-:W-:Y:S02]  /*6db0*/  FSETP.GEU.AND P2, PT, R9, 127, PT ;  /* 0x42fe00000900780b */ /* 0x000fe40003f4e000 */
[----:B------:R-:W-:Y:S02]  /*6dc0*/  FSETP.GEU.AND P6, PT, R5, 127, PT ;  /* 0x42fe00000500780b */ /* 0x000fe40003fce000 */
[----:B------:R-:W-:Y:S01]  /*6dd0*/  FSETP.GEU.AND P4, PT, R15, 127, PT ;  /* 0x42fe00000f00780b */ /* 0x000fe20003f8e000 */
[----:B------:R-:W2:Y:S01]  /*6de0*/  F2I.S16.TRUNC.NTZ R8, R15 ;  /* 0x0000000f00087305 */ /* 0x000ea2000020e900 */
[----:B------:R-:W-:Y:S02]  /*6df0*/  FSETP.NAN.AND P0, PT, R3, R3, PT ;  /* 0x000000030300720b */ /* 0x000fe40003f08000 */
[----:B0-----:R-:W-:Y:S02]  /*6e00*/  LOP3.LUT R6, R6, 0xffff, RZ, 0xc0, !PT ;  /* 0x0000ffff06067812 */ /* 0x001fe400078ec0ff */
[----:B------:R-:W-:-:S02]  /*6e10*/  FSETP.NAN.AND P5, PT, R9, R9, PT ;  /* 0x000000090900720b */ /* 0x000fc40003fa8000 */
[----:B------:R-:W-:Y:S02]  /*6e20*/  @P3 SEL R6, R6, 0x7f, P0 ;  /* 0x0000007f06063807 */ /* 0x000fe40000000000 */
[----:B------:R-:W-:Y:S02]  /*6e30*/  FSETP.NAN.AND P0, PT, R5, R5, PT ;  /* 0x000000050500720b */ /* 0x000fe40003f08000 */
[----:B------:R-:W-:Y:S02]  /*6e40*/  FSETP.NAN.AND P3, PT, R15, R15, PT ;  /* 0x0000000f0f00720b */ /* 0x000fe40003f68000 */
[----:B---3--:R-:W-:Y:S02]  /*6e50*/  LOP3.LUT R5, R12, 0xffff, RZ, 0xc0, !PT ;  /* 0x0000ffff0c057812 */ /* 0x008fe400078ec0ff */
[----:B-1----:R-:W-:Y:S02]  /*6e60*/  LOP3.LUT R3, R14, 0xffff, RZ, 0xc0, !PT ;  /* 0x0000ffff0e037812 */ /* 0x002fe400078ec0ff */
[----:B--2---:R-:W-:-:S02]  /*6e70*/  LOP3.LUT R8, R8, 0xffff, RZ, 0xc0, !PT ;  /* 0x0000ffff08087812 */ /* 0x004fc400078ec0ff */
[----:B------:R-:W-:Y:S02]  /*6e80*/  @P2 SEL R5, R5, 0x7f, P5 ;  /* 0x0000007f05052807 */ /* 0x000fe40002800000 */
[----:B------:R-:W-:Y:S02]  /*6e90*/  @P6 SEL R3, R3, 0x7f, P0 ;  /* 0x0000007f03036807 */ /* 0x000fe40000000000 */
[----:B------:R-:W-:Y:S02]  /*6ea0*/  @P4 SEL R8, R8, 0x7f, P3 ;  /* 0x0000007f08084807 */ /* 0x000fe40001800000 */
[----:B------:R-:W-:Y:S02]  /*6eb0*/  PRMT R11, R11, 0x3340, R2 ;  /* 0x000033400b0b7816 */ /* 0x000fe40000000002 */
[----:B------:R-:W-:Y:S02]  /*6ec0*/  PRMT R4, R7, 0x3340, R4 ;  /* 0x0000334007047816 */ /* 0x000fe40000000004 */
[----:B------:R-:W-:-:S02]  /*6ed0*/  PRMT R5, R5, 0x3340, R6 ;  /* 0x0000334005057816 */ /* 0x000fc40000000006 */
[C---:B------:R-:W-:Y:S02]  /*6ee0*/  IADD3 R2, P0, R0.reuse, c[0x0][0x1c0], RZ ;  /* 0x0000700000027a10 */ /* 0x040fe40007f1e0ff */
[----:B------:R-:W-:Y:S02]  /*6ef0*/  PRMT R8, R3, 0x3340, R8 ;  /* 0x0000334003087816 */ /* 0x000fe40000000008 */
[----:B------:R-:W-:Y:S02]  /*6f00*/  PRMT R4, R11, 0x5410, R4 ;  /* 0x000054100b047816 */ /* 0x000fe40000000004 */
[----:B------:R-:W-:Y:S02]  /*6f10*/  LEA.HI.X.SX32 R3, R0, c[0x0][0x1c4], 0x1, P0 ;  /* 0x0000710000037a11 */ /* 0x000fe400000f0eff */
[----:B------:R-:W-:Y:S01]  /*6f20*/  PRMT R5, R5, 0x5410, R8 ;  /* 0x0000541005057816 */ /* 0x000fe20000000008 */
[----:B------:R-:W-:Y:S06]  /*6f30*/  @P1 EXIT ;  /* 0x000000000000194d */ /* 0x000fec0003800000 */
[----:B------:R-:W-:Y:S01]  /*6f40*/  STG.E.64 [R2.64], R4 ;  /* 0x0000000402007986 */ /* 0x000fe2000c101b04 */
[----:B------:R-:W-:Y:S05]  /*6f50*/  EXIT ;  /* 0x000000000000794d */ /* 0x000fea0003800000 */
.L_x_3:
[----:B------:R-:W-:-:S00]  /*6f60*/  BRA `(.L_x_3) ;  /* 0xfffffff000007947 */ /* 0x000fc0000383ffff */
[----:B------:R-:W-:-:S00]  /*6f70*/  NOP ;  /* 0x0000000000007918 */ /* 0x000fc00000000000 */
        /* <DEDUP_REMOVED lines=8> */
.L_x_4:


//--------------------- .nv.global.init           --------------------------
	.section	.nv.global.init,"aw",@progbits
.nv.global.init:
	.type		_$_str,@object
	.size		_$_str,(.L_0 - _$_str)
_$_str:
        /*0000*/ 	.byte	0x5f, 0x5f, 0x43, 0x55, 0x44, 0x41, 0x5f, 0x46, 0x54, 0x5a, 0x00
.L_0:


//--------------------- .nv.shared.triton_red_fused__to_copy_add_amax_amin_clamp_mul_native_layer_norm_reciprocal_10 --------------------------
	.section	.nv.shared.triton_red_fused__to_copy_add_amax_amin_clamp_mul_native_layer_norm_reciprocal_10,"aw",@nobits
	.sectionflags	@""
	.align	16
